	.target	sm_90a

	.elftype	@"ET_EXEC"


//--------------------- .note.nv.tkinfo           --------------------------
	.section	.note.nv.tkinfo,"",@"SHT_NOTE"
	.sectionflags	@"SHF_NOTE_NV_TKINFO"
	.tkinfo
        /*0018*/ 	.word	0x00000002
        /*0030*/ 	.string	""
        /*0030*/ 	.string	"ptxas"
        /*0030*/ 	.string	"Cuda compilation tools, release 13.0, V13.0.88"
        /*0030*/ 	.string	"Build cuda_13.0.r13.0/compiler.36424714_0"
        /*0030*/ 	.string	"-arch sm_90a -m 64 "



//--------------------- .note.nv.cuinfo           --------------------------
	.section	.note.nv.cuinfo,"",@"SHT_NOTE"
	.sectionflags	@"SHF_NOTE_NV_CUINFO"
        /*0018*/ 	.short	0x0002
        /*001a*/ 	.short	0x005a
        /*001c*/ 	.short	0x0082
	.zero		2


//--------------------- .nv.info                  --------------------------
	.section	.nv.info,"",@"SHT_CUDA_INFO"
	.align	4


	//----- nvinfo : EIATTR_REGCOUNT
	.align		4
        /*0000*/ 	.byte	0x04, 0x2f
        /*0002*/ 	.short	(.L_15 - .L_14)
	.align		4
.L_14:
        /*0004*/ 	.word	index@(_ZN7cutlass13device_kernelINS_4gemm6kernel13GemmUniversalIN4cute5tupleIJiiiiEEENS1_10collective13CollectiveMmaINS1_34MainloopSm90TmaGmmaWarpSpecializedILi2ENS5_IJNS4_1CILi1EEENSA_ILi8EEESB_EEENS1_35KernelTmaWarpSpecializedCooperativeEEENS5_IJNSA_ILi256EEENSA_ILi128EEESH_EEENS_6half_tENS5_IJlSB_lEEESJ_SK_NS4_8TiledMMAINS4_8MMA_AtomIJNS4_4SM904GMMA26MMA_64x128x16_F32F16F16_SSILNSO_5MajorE0ELSQ_0ELNSO_7ScaleInE1ELSR_1EEEEEENS4_6LayoutINS5_IJNSA_ILi2EEESB_SB_EEENS5_IJSB_NSA_ILi0EEESX_EEEEENS5_IJNS4_10UnderscoreES10_S10_EEEEENS4_23SM90_TMA_LOAD_MULTICASTENS4_14ComposedLayoutINS4_7SwizzleILi3ELi4ELi3EEENS4_18smem_ptr_flag_bitsILi16EEENSU_INS5_IJSC_NSA_ILi64EEEEEENS5_IJS19_SB_EEEEEEEvNS4_8identityENS4_13SM90_TMA_LOADES1D_vS1E_EENS_8epilogue10collective6detail29Sm90TmaWarpSpecializedAdapterINS1I_15DefaultEpilogueISJ_SK_SK_NS1H_6thread17LinearCombinationISJ_Li1EffLNS1M_9ScaleType4KindE0ELNS_15FloatRoundStyleE2ESJ_EENS1_15EpilogueDefaultEEEEEvvEEEEvNT_6ParamsE)
        /*0008*/ 	.word	0x000000a8


	//----- nvinfo : EIATTR_FRAME_SIZE
	.align		4
.L_15:
        /*000c*/ 	.byte	0x04, 0x11
        /*000e*/ 	.short	(.L_17 - .L_16)
	.align		4
.L_16:
        /*0010*/ 	.word	index@(_ZN7cutlass13device_kernelINS_4gemm6kernel13GemmUniversalIN4cute5tupleIJiiiiEEENS1_10collective13CollectiveMmaINS1_34MainloopSm90TmaGmmaWarpSpecializedILi2ENS5_IJNS4_1CILi1EEENSA_ILi8EEESB_EEENS1_35KernelTmaWarpSpecializedCooperativeEEENS5_IJNSA_ILi256EEENSA_ILi128EEESH_EEENS_6half_tENS5_IJlSB_lEEESJ_SK_NS4_8TiledMMAINS4_8MMA_AtomIJNS4_4SM904GMMA26MMA_64x128x16_F32F16F16_SSILNSO_5MajorE0ELSQ_0ELNSO_7ScaleInE1ELSR_1EEEEEENS4_6LayoutINS5_IJNSA_ILi2EEESB_SB_EEENS5_IJSB_NSA_ILi0EEESX_EEEEENS5_IJNS4_10UnderscoreES10_S10_EEEEENS4_23SM90_TMA_LOAD_MULTICASTENS4_14ComposedLayoutINS4_7SwizzleILi3ELi4ELi3EEENS4_18smem_ptr_flag_bitsILi16EEENSU_INS5_IJSC_NSA_ILi64EEEEEENS5_IJS19_SB_EEEEEEEvNS4_8identityENS4_13SM90_TMA_LOADES1D_vS1E_EENS_8epilogue10collective6detail29Sm90TmaWarpSpecializedAdapterINS1I_15DefaultEpilogueISJ_SK_SK_NS1H_6thread17LinearCombinationISJ_Li1EffLNS1M_9ScaleType4KindE0ELNS_15FloatRoundStyleE2ESJ_EENS1_15EpilogueDefaultEEEEEvvEEEEvNT_6ParamsE)
        /*0014*/ 	.word	0x00000000


	//----- nvinfo : EIATTR_MIN_STACK_SIZE
	.align		4
.L_17:
        /*0018*/ 	.byte	0x04, 0x12
        /*001a*/ 	.short	(.L_19 - .L_18)
	.align		4
.L_18:
        /*001c*/ 	.word	index@(_ZN7cutlass13device_kernelINS_4gemm6kernel13GemmUniversalIN4cute5tupleIJiiiiEEENS1_10collective13CollectiveMmaINS1_34MainloopSm90TmaGmmaWarpSpecializedILi2ENS5_IJNS4_1CILi1EEENSA_ILi8EEESB_EEENS1_35KernelTmaWarpSpecializedCooperativeEEENS5_IJNSA_ILi256EEENSA_ILi128EEESH_EEENS_6half_tENS5_IJlSB_lEEESJ_SK_NS4_8TiledMMAINS4_8MMA_AtomIJNS4_4SM904GMMA26MMA_64x128x16_F32F16F16_SSILNSO_5MajorE0ELSQ_0ELNSO_7ScaleInE1ELSR_1EEEEEENS4_6LayoutINS5_IJNSA_ILi2EEESB_SB_EEENS5_IJSB_NSA_ILi0EEESX_EEEEENS5_IJNS4_10UnderscoreES10_S10_EEEEENS4_23SM90_TMA_LOAD_MULTICASTENS4_14ComposedLayoutINS4_7SwizzleILi3ELi4ELi3EEENS4_18smem_ptr_flag_bitsILi16EEENSU_INS5_IJSC_NSA_ILi64EEEEEENS5_IJS19_SB_EEEEEEEvNS4_8identityENS4_13SM90_TMA_LOADES1D_vS1E_EENS_8epilogue10collective6detail29Sm90TmaWarpSpecializedAdapterINS1I_15DefaultEpilogueISJ_SK_SK_NS1H_6thread17LinearCombinationISJ_Li1EffLNS1M_9ScaleType4KindE0ELNS_15FloatRoundStyleE2ESJ_EENS1_15EpilogueDefaultEEEEEvvEEEEvNT_6ParamsE)
        /*0020*/ 	.word	0x00000000
.L_19:


//--------------------- .nv.compat                --------------------------
	.section	.nv.compat,"",@"SHT_CUDA_COMPAT_INFO"
	.align	4
        /*0000*/ 	.byte	0x02, 0x09, 0x01, 0x00, 0x02, 0x02, 0x04, 0x00, 0x02, 0x05, 0x05, 0x00, 0x03, 0x07, 0x01, 0x01
        /*0010*/ 	.byte	0x02, 0x03, 0x01, 0x00, 0x02, 0x06, 0x01, 0x00, 0x04, 0x0b, 0x08, 0x00, 0x00, 0x00, 0x00, 0x00
        /*0020*/ 	.byte	0x00, 0x00, 0x00, 0x00


//--------------------- .nv.info._ZN7cutlass13device_kernelINS_4gemm6kernel13GemmUniversalIN4cute5tupleIJiiiiEEENS1_10collective13CollectiveMmaINS1_34MainloopSm90TmaGmmaWarpSpecializedILi2ENS5_IJNS4_1CILi1EEENSA_ILi8EEESB_EEENS1_35KernelTmaWarpSpecializedCooperativeEEENS5_IJNSA_ILi256EEENSA_ILi128EEESH_EEENS_6half_tENS5_IJlSB_lEEESJ_SK_NS4_8TiledMMAINS4_8MMA_AtomIJNS4_4SM904GMMA26MMA_64x128x16_F32F16F16_SSILNSO_5MajorE0ELSQ_0ELNSO_7ScaleInE1ELSR_1EEEEEENS4_6LayoutINS5_IJNSA_ILi2EEESB_SB_EEENS5_IJSB_NSA_ILi0EEESX_EEEEENS5_IJNS4_10UnderscoreES10_S10_EEEEENS4_23SM90_TMA_LOAD_MULTICASTENS4_14ComposedLayoutINS4_7SwizzleILi3ELi4ELi3EEENS4_18smem_ptr_flag_bitsILi16EEENSU_INS5_IJSC_NSA_ILi64EEEEEENS5_IJS19_SB_EEEEEEEvNS4_8identityENS4_13SM90_TMA_LOADES1D_vS1E_EENS_8epilogue10collective6detail29Sm90TmaWarpSpecializedAdapterINS1I_15DefaultEpilogueISJ_SK_SK_NS1H_6thread17LinearCombinationISJ_Li1EffLNS1M_9ScaleType4KindE0ELNS_15FloatRoundStyleE2ESJ_EENS1_15EpilogueDefaultEEEEEvvEEEEvNT_6ParamsE --------------------------
	.section	.nv.info._ZN7cutlass13device_kernelINS_4gemm6kernel13GemmUniversalIN4cute5tupleIJiiiiEEENS1_10collective13CollectiveMmaINS1_34MainloopSm90TmaGmmaWarpSpecializedILi2ENS5_IJNS4_1CILi1EEENSA_ILi8EEESB_EEENS1_35KernelTmaWarpSpecializedCooperativeEEENS5_IJNSA_ILi256EEENSA_ILi128EEESH_EEENS_6half_tENS5_IJlSB_lEEESJ_SK_NS4_8TiledMMAINS4_8MMA_AtomIJNS4_4SM904GMMA26MMA_64x128x16_F32F16F16_SSILNSO_5MajorE0ELSQ_0ELNSO_7ScaleInE1ELSR_1EEEEEENS4_6LayoutINS5_IJNSA_ILi2EEESB_SB_EEENS5_IJSB_NSA_ILi0EEESX_EEEEENS5_IJNS4_10UnderscoreES10_S10_EEEEENS4_23SM90_TMA_LOAD_MULTICASTENS4_14ComposedLayoutINS4_7SwizzleILi3ELi4ELi3EEENS4_18smem_ptr_flag_bitsILi16EEENSU_INS5_IJSC_NSA_ILi64EEEEEENS5_IJS19_SB_EEEEEEEvNS4_8identityENS4_13SM90_TMA_LOADES1D_vS1E_EENS_8epilogue10collective6detail29Sm90TmaWarpSpecializedAdapterINS1I_15DefaultEpilogueISJ_SK_SK_NS1H_6thread17LinearCombinationISJ_Li1EffLNS1M_9ScaleType4KindE0ELNS_15FloatRoundStyleE2ESJ_EENS1_15EpilogueDefaultEEEEEvvEEEEvNT_6ParamsE,"",@"SHT_CUDA_INFO"
	.sectionflags	@""
	.align	4


	//----- nvinfo : EIATTR_CUDA_API_VERSION
	.align		4
        /*0000*/ 	.byte	0x04, 0x37
        /*0002*/ 	.short	(.L_21 - .L_20)
.L_20:
        /*0004*/ 	.word	0x00000082


	//----- nvinfo : EIATTR_KPARAM_INFO
	.align		4
.L_21:
        /*0008*/ 	.byte	0x04, 0x17
        /*000a*/ 	.short	(.L_23 - .L_22)
.L_22:
        /*000c*/ 	.word	0x00000000
        /*0010*/ 	.short	0x0000
        /*0012*/ 	.short	0x0070
        /*0014*/ 	.byte	0x00, 0xf0, 0x01, 0x10


	//----- nvinfo : EIATTR_SPARSE_MMA_MASK
	.align		4
.L_23:
        /*0018*/ 	.byte	0x03, 0x50
        /*001a*/ 	.short	0x0000


	//----- nvinfo : EIATTR_MAXREG_COUNT
	.align		4
        /*001c*/ 	.byte	0x03, 0x1b
        /*001e*/ 	.short	0x00a8


	//----- nvinfo : EIATTR_NUM_BARRIERS
	.align		4
        /*0020*/ 	.byte	0x02, 0x4c
        /*0022*/ 	.byte	0x01
	.zero		1


	//----- nvinfo : EIATTR_EXTERNS
	.align		4
        /*0024*/ 	.byte	0x04, 0x0f
        /*0026*/ 	.short	(.L_25 - .L_24)


	//   ....[0]....
	.align		4
.L_24:
        /*0028*/ 	.word	index@(__assertfail)


	//----- nvinfo : EIATTR_MERCURY_ISA_VERSION
	.align		4
.L_25:
        /*002c*/ 	.byte	0x03, 0x5f
        /*002e*/ 	.short	0x0101


	//----- nvinfo : EIATTR_INT_WARP_WIDE_INSTR_OFFSETS
	.align		4
        /*0030*/ 	.byte	0x04, 0x31
        /*0032*/ 	.short	(.L_27 - .L_26)


	//   ....[0]....
.L_26:
        /*0034*/ 	.word	0x000003e0


	//   ....[1]....
        /*0038*/ 	.word	0x00000400


	//   ....[2]....
        /*003c*/ 	.word	0x000005d0


	//   ....[3]....
        /*0040*/ 	.word	0x000024b0


	//----- nvinfo : EIATTR_COOP_GROUP_MASK_REGIDS
	.align		4
.L_27:
        /*0044*/ 	.byte	0x04, 0x29
        /*0046*/ 	.short	(.L_29 - .L_28)


	//   ....[0]....
.L_28:
        /*0048*/ 	.word	0xffffffff


	//   ....[1]....
        /*004c*/ 	.word	0xffffffff


	//   ....[2]....
        /*0050*/ 	.word	0xffffffff


	//   ....[3]....
        /*0054*/ 	.word	0xffffffff


	//   ....[4]....
        /*0058*/ 	.word	0xffffffff


	//   ....[5]....
        /*005c*/ 	.word	0xffffffff


	//----- nvinfo : EIATTR_COOP_GROUP_INSTR_OFFSETS
	.align		4
.L_29:
        /*0060*/ 	.byte	0x04, 0x28
        /*0062*/ 	.short	(.L_31 - .L_30)


	//   ....[0]....
.L_30:
        /*0064*/ 	.word	0x00000060


	//   ....[1]....
        /*0068*/ 	.word	0x00000070


	//   ....[2]....
        /*006c*/ 	.word	0x00000130


	//   ....[3]....
        /*0070*/ 	.word	0x00000290


	//   ....[4]....
        /*0074*/ 	.word	0x00000740


	//   ....[5]....
        /*0078*/ 	.word	0x00001190


	//----- nvinfo : EIATTR_REG_RECONFIG
	.align		4
.L_31:
        /*007c*/ 	.byte	0x01, 0x54
	.zero		2


	//----- nvinfo : EIATTR_SYSCALL_OFFSETS
	.align		4
        /*0080*/ 	.byte	0x04, 0x46
        /*0082*/ 	.short	(.L_33 - .L_32)


	//   ....[0]....
.L_32:
        /*0084*/ 	.word	0x00001350


	//----- nvinfo : EIATTR_MBARRIER_INSTR_OFFSETS
	.align		4
.L_33:
        /*0088*/ 	.byte	0x04, 0x39
        /*008a*/ 	.short	(.L_35 - .L_34)


	//   ....[0]....
.L_34:
        /*008c*/ 	.word	0x00000230
        /*0090*/ 	.word	0x000000ff
        /*0094*/ 	.word	0x00000000
        /*0098*/ 	.short	0x0100
        /*009a*/ 	.byte	0x08
	.zero		1


	//   ....[1]....
        /*009c*/ 	.word	0x00000240
        /*00a0*/ 	.word	0x000000ff
        /*00a4*/ 	.word	0x00000010
        /*00a8*/ 	.short	0x0100
        /*00aa*/ 	.byte	0x08
	.zero		1


	//   ....[2]....
        /*00ac*/ 	.word	0x00000250
        /*00b0*/ 	.word	0x000000ff
        /*00b4*/ 	.word	0x00000008
        /*00b8*/ 	.short	0x0100
        /*00ba*/ 	.byte	0x08
	.zero		1


	//   ....[3]....
        /*00bc*/ 	.word	0x00000260
        /*00c0*/ 	.word	0x000000ff
        /*00c4*/ 	.word	0x00000018
        /*00c8*/ 	.short	0x0100
        /*00ca*/ 	.byte	0x08
	.zero		1


	//   ....[4]....
        /*00cc*/ 	.word	0x00000650
        /*00d0*/ 	.word	0x000000ff
        /*00d4*/ 	.word	0x00000030
        /*00d8*/ 	.short	0x0100
        /*00da*/ 	.byte	0x06
	.zero		1


	//   ....[5]....
        /*00dc*/ 	.word	0x000006e0
        /*00e0*/ 	.word	0x000000ff
        /*00e4*/ 	.word	0x00000038
        /*00e8*/ 	.short	0x0100
        /*00ea*/ 	.byte	0x06
	.zero		1


	//   ....[6]....
        /*00ec*/ 	.word	0x00001410
        /*00f0*/ 	.word	0x00000003
        /*00f4*/ 	.word	0x00000000
        /*00f8*/ 	.short	0x010a
        /*00fa*/ 	.byte	0x3f
	.zero		1


	//   ....[7]....
        /*00fc*/ 	.word	0x00001450
        /*0100*/ 	.word	0x00000003
        /*0104*/ 	.word	0x00000000
        /*0108*/ 	.short	0x010a
        /*010a*/ 	.byte	0x3f
	.zero		1


	//   ....[8]....
        /*010c*/ 	.word	0x00001c70
        /*0110*/ 	.word	0x00000005
        /*0114*/ 	.word	0x00000000
        /*0118*/ 	.short	0x010a
        /*011a*/ 	.byte	0x3f
	.zero		1


	//   ....[9]....
        /*011c*/ 	.word	0x00001cb0
        /*0120*/ 	.word	0x00000005
        /*0124*/ 	.word	0x00000000
        /*0128*/ 	.short	0x010a
        /*012a*/ 	.byte	0x3f
	.zero		1


	//   ....[10]....
        /*012c*/ 	.word	0x00002350
        /*0130*/ 	.word	0x00000005
        /*0134*/ 	.word	0x00000000
        /*0138*/ 	.short	0x0101
        /*013a*/ 	.byte	0x3f
	.zero		1


	//   ....[11]....
        /*013c*/ 	.word	0x00002530
        /*0140*/ 	.word	0x00000003
        /*0144*/ 	.word	0x00000000
        /*0148*/ 	.short	0x0101
        /*014a*/ 	.byte	0x3f
	.zero		1


	//   ....[12]....
        /*014c*/ 	.word	0x0000bd80
        /*0150*/ 	.word	0x00000016
        /*0154*/ 	.word	0x00000010
        /*0158*/ 	.short	0x010a
        /*015a*/ 	.byte	0x3f
	.zero		1


	//   ....[13]....
        /*015c*/ 	.word	0x0000c210
        /*0160*/ 	.word	0x00000005
        /*0164*/ 	.word	0x00000038
        /*0168*/ 	.short	0x0101
        /*016a*/ 	.byte	0x3f
	.zero		1


	//   ....[14]....
        /*016c*/ 	.word	0x0000c920
        /*0170*/ 	.word	0x00000007
        /*0174*/ 	.word	0x00000000
        /*0178*/ 	.short	0x010a
        /*017a*/ 	.byte	0x3f
	.zero		1


	//   ....[15]....
        /*017c*/ 	.word	0x0000c9a0
        /*0180*/ 	.word	0x00000003
        /*0184*/ 	.word	0x00000000
        /*0188*/ 	.short	0x010a
        /*018a*/ 	.byte	0x3f
	.zero		1


	//   ....[16]....
        /*018c*/ 	.word	0x0000ca00
        /*0190*/ 	.word	0x00000003
        /*0194*/ 	.word	0x00000000
        /*0198*/ 	.short	0x010a
        /*019a*/ 	.byte	0x3f
	.zero		1


	//   ....[17]....
        /*019c*/ 	.word	0x0000ca50
        /*01a0*/ 	.word	0x00000005
        /*01a4*/ 	.word	0x00000000
        /*01a8*/ 	.short	0x010a
        /*01aa*/ 	.byte	0x3f
	.zero		1


	//   ....[18]....
        /*01ac*/ 	.word	0x0000cb20
        /*01b0*/ 	.word	0x00000016
        /*01b4*/ 	.word	0x00000010
        /*01b8*/ 	.short	0x010a
        /*01ba*/ 	.byte	0x3f
	.zero		1


	//   ....[19]....
        /*01bc*/ 	.word	0x0000cbf0
        /*01c0*/ 	.word	0x00000007
        /*01c4*/ 	.word	0x00000000
        /*01c8*/ 	.short	0x010a
        /*01ca*/ 	.byte	0x3f
	.zero		1


	//----- nvinfo : EIATTR_NUM_MBARRIERS
	.align		4
.L_35:
        /*01cc*/ 	.byte	0x03, 0x38
        /*01ce*/ 	.short	0x0006


	//----- nvinfo : EIATTR_EXIT_INSTR_OFFSETS
	.align		4
        /*01d0*/ 	.byte	0x04, 0x1c
        /*01d2*/ 	.short	(.L_37 - .L_36)


	//   ....[0]....
.L_36:
        /*01d4*/ 	.word	0x000008a0


	//   ....[1]....
        /*01d8*/ 	.word	0x000010c0


	//   ....[2]....
        /*01dc*/ 	.word	0x0000b4a0


	//   ....[3]....
        /*01e0*/ 	.word	0x0000ba00


	//   ....[4]....
        /*01e4*/ 	.word	0x0000c9f0


	//----- nvinfo : EIATTR_MAX_THREADS
	.align		4
.L_37:
        /*01e8*/ 	.byte	0x04, 0x05
        /*01ea*/ 	.short	(.L_39 - .L_38)
.L_38:
        /*01ec*/ 	.word	0x00000180
        /*01f0*/ 	.word	0x00000001
        /*01f4*/ 	.word	0x00000001


	//----- nvinfo : EIATTR_CRS_STACK_SIZE
	.align		4
.L_39:
        /*01f8*/ 	.byte	0x04, 0x1e
        /*01fa*/ 	.short	(.L_41 - .L_40)
.L_40:
        /*01fc*/ 	.word	0x00000000


	//----- nvinfo : EIATTR_CBANK_PARAM_SIZE
	.align		4
.L_41:
        /*0200*/ 	.byte	0x03, 0x19
        /*0202*/ 	.short	0x0470


	//----- nvinfo : EIATTR_PARAM_CBANK
	.align		4
        /*0204*/ 	.byte	0x04, 0x0a
        /*0206*/ 	.short	(.L_43 - .L_42)
	.align		4
.L_42:
        /*0208*/ 	.word	index@(.nv.constant0._ZN7cutlass13device_kernelINS_4gemm6kernel13GemmUniversalIN4cute5tupleIJiiiiEEENS1_10collective13CollectiveMmaINS1_34MainloopSm90TmaGmmaWarpSpecializedILi2ENS5_IJNS4_1CILi1EEENSA_ILi8EEESB_EEENS1_35KernelTmaWarpSpecializedCooperativeEEENS5_IJNSA_ILi256EEENSA_ILi128EEESH_EEENS_6half_tENS5_IJlSB_lEEESJ_SK_NS4_8TiledMMAINS4_8MMA_AtomIJNS4_4SM904GMMA26MMA_64x128x16_F32F16F16_SSILNSO_5MajorE0ELSQ_0ELNSO_7ScaleInE1ELSR_1EEEEEENS4_6LayoutINS5_IJNSA_ILi2EEESB_SB_EEENS5_IJSB_NSA_ILi0EEESX_EEEEENS5_IJNS4_10UnderscoreES10_S10_EEEEENS4_23SM90_TMA_LOAD_MULTICASTENS4_14ComposedLayoutINS4_7SwizzleILi3ELi4ELi3EEENS4_18smem_ptr_flag_bitsILi16EEENSU_INS5_IJSC_NSA_ILi64EEEEEENS5_IJS19_SB_EEEEEEEvNS4_8identityENS4_13SM90_TMA_LOADES1D_vS1E_EENS_8epilogue10collective6detail29Sm90TmaWarpSpecializedAdapterINS1I_15DefaultEpilogueISJ_SK_SK_NS1H_6thread17LinearCombinationISJ_Li1EffLNS1M_9ScaleType4KindE0ELNS_15FloatRoundStyleE2ESJ_EENS1_15EpilogueDefaultEEEEEvvEEEEvNT_6ParamsE)
        /*020c*/ 	.short	0x0210
        /*020e*/ 	.short	0x0470


	//----- nvinfo : EIATTR_SW_WAR
	.align		4
.L_43:
        /*0210*/ 	.byte	0x04, 0x36
        /*0212*/ 	.short	(.L_45 - .L_44)
.L_44:
        /*0214*/ 	.word	0x00000008
.L_45:


//--------------------- .nv.callgraph             --------------------------
	.section	.nv.callgraph,"",@"SHT_CUDA_CALLGRAPH"
	.align	4
	.sectionentsize	8
	.align		4
        /*0000*/ 	.word	0x00000000
	.align		4
        /*0004*/ 	.word	0xffffffff
	.align		4
        /*0008*/ 	.word	index@(_ZN7cutlass13device_kernelINS_4gemm6kernel13GemmUniversalIN4cute5tupleIJiiiiEEENS1_10collective13CollectiveMmaINS1_34MainloopSm90TmaGmmaWarpSpecializedILi2ENS5_IJNS4_1CILi1EEENSA_ILi8EEESB_EEENS1_35KernelTmaWarpSpecializedCooperativeEEENS5_IJNSA_ILi256EEENSA_ILi128EEESH_EEENS_6half_tENS5_IJlSB_lEEESJ_SK_NS4_8TiledMMAINS4_8MMA_AtomIJNS4_4SM904GMMA26MMA_64x128x16_F32F16F16_SSILNSO_5MajorE0ELSQ_0ELNSO_7ScaleInE1ELSR_1EEEEEENS4_6LayoutINS5_IJNSA_ILi2EEESB_SB_EEENS5_IJSB_NSA_ILi0EEESX_EEEEENS5_IJNS4_10UnderscoreES10_S10_EEEEENS4_23SM90_TMA_LOAD_MULTICASTENS4_14ComposedLayoutINS4_7SwizzleILi3ELi4ELi3EEENS4_18smem_ptr_flag_bitsILi16EEENSU_INS5_IJSC_NSA_ILi64EEEEEENS5_IJS19_SB_EEEEEEEvNS4_8identityENS4_13SM90_TMA_LOADES1D_vS1E_EENS_8epilogue10collective6detail29Sm90TmaWarpSpecializedAdapterINS1I_15DefaultEpilogueISJ_SK_SK_NS1H_6thread17LinearCombinationISJ_Li1EffLNS1M_9ScaleType4KindE0ELNS_15FloatRoundStyleE2ESJ_EENS1_15EpilogueDefaultEEEEEvvEEEEvNT_6ParamsE)
	.align		4
        /*000c*/ 	.word	index@(__assertfail)
	.align		4
        /*0010*/ 	.word	0x00000000
	.align		4
        /*0014*/ 	.word	0xfffffffe
	.align		4
        /*0018*/ 	.word	0x00000000
	.align		4
        /*001c*/ 	.word	0xfffffffd
	.align		4
        /*0020*/ 	.word	0x00000000
	.align		4
        /*0024*/ 	.word	0xfffffffc


//--------------------- .nv.constant4             --------------------------
	.section	.nv.constant4,"a",@progbits
	.align	8
	.align		8
.nv.constant4:
        /*0000*/ 	.dword	__assertfail
	.align		8
        /*0008*/ 	.dword	__unnamed_1
	.align		8
        /*0010*/ 	.dword	_ZN40_INTERNAL_de5728e6_4_k_cu_f88a1a4a_227444cuda3std3__45__cpo5beginE
	.align		8
        /*0018*/ 	.dword	_ZN40_INTERNAL_de5728e6_4_k_cu_f88a1a4a_227444cuda3std3__45__cpo3endE
	.align		8
        /*0020*/ 	.dword	_ZN40_INTERNAL_de5728e6_4_k_cu_f88a1a4a_227444cuda3std3__45__cpo6cbeginE
	.align		8
        /*0028*/ 	.dword	_ZN40_INTERNAL_de5728e6_4_k_cu_f88a1a4a_227444cuda3std3__45__cpo4cendE
	.align		8
        /*0030*/ 	.dword	_ZN40_INTERNAL_de5728e6_4_k_cu_f88a1a4a_227444cuda3std3__442_GLOBAL__N__de5728e6_4_k_cu_f88a1a4a_227446ignoreE
	.align		8
        /*0038*/ 	.dword	_ZN40_INTERNAL_de5728e6_4_k_cu_f88a1a4a_227444cuda3std3__419piecewise_constructE
	.align		8
        /*0040*/ 	.dword	_ZN40_INTERNAL_de5728e6_4_k_cu_f88a1a4a_227444cuda3std3__48in_placeE
	.align		8
        /*0048*/ 	.dword	_ZN40_INTERNAL_de5728e6_4_k_cu_f88a1a4a_227444cuda3std6ranges3__45__cpo4swapE
	.align		8
        /*0050*/ 	.dword	_ZN40_INTERNAL_de5728e6_4_k_cu_f88a1a4a_227444cuda3std6ranges3__45__cpo9iter_moveE
	.align		8
        /*0058*/ 	.dword	_ZN40_INTERNAL_de5728e6_4_k_cu_f88a1a4a_227444cute7productE
	.align		8
        /*0060*/ 	.dword	_ZN40_INTERNAL_de5728e6_4_k_cu_f88a1a4a_227444cute1_E
	.align		8
        /*0068*/ 	.dword	$str$22
	.align		8
        /*0070*/ 	.dword	$str$23


//--------------------- .text._ZN7cutlass13device_kernelINS_4gemm6kernel13GemmUniversalIN4cute5tupleIJiiiiEEENS1_10collective13CollectiveMmaINS1_34MainloopSm90TmaGmmaWarpSpecializedILi2ENS5_IJNS4_1CILi1EEENSA_ILi8EEESB_EEENS1_35KernelTmaWarpSpecializedCooperativeEEENS5_IJNSA_ILi256EEENSA_ILi128EEESH_EEENS_6half_tENS5_IJlSB_lEEESJ_SK_NS4_8TiledMMAINS4_8MMA_AtomIJNS4_4SM904GMMA26MMA_64x128x16_F32F16F16_SSILNSO_5MajorE0ELSQ_0ELNSO_7ScaleInE1ELSR_1EEEEEENS4_6LayoutINS5_IJNSA_ILi2EEESB_SB_EEENS5_IJSB_NSA_ILi0EEESX_EEEEENS5_IJNS4_10UnderscoreES10_S10_EEEEENS4_23SM90_TMA_LOAD_MULTICASTENS4_14ComposedLayoutINS4_7SwizzleILi3ELi4ELi3EEENS4_18smem_ptr_flag_bitsILi16EEENSU_INS5_IJSC_NSA_ILi64EEEEEENS5_IJS19_SB_EEEEEEEvNS4_8identityENS4_13SM90_TMA_LOADES1D_vS1E_EENS_8epilogue10collective6detail29Sm90TmaWarpSpecializedAdapterINS1I_15DefaultEpilogueISJ_SK_SK_NS1H_6thread17LinearCombinationISJ_Li1EffLNS1M_9ScaleType4KindE0ELNS_15FloatRoundStyleE2ESJ_EENS1_15EpilogueDefaultEEEEEvvEEEEvNT_6ParamsE --------------------------
	.section	.text._ZN7cutlass13device_kernelINS_4gemm6kernel13GemmUniversalIN4cute5tupleIJiiiiEEENS1_10collective13CollectiveMmaINS1_34MainloopSm90TmaGmmaWarpSpecializedILi2ENS5_IJNS4_1CILi1EEENSA_ILi8EEESB_EEENS1_35KernelTmaWarpSpecializedCooperativeEEENS5_IJNSA_ILi256EEENSA_ILi128EEESH_EEENS_6half_tENS5_IJlSB_lEEESJ_SK_NS4_8TiledMMAINS4_8MMA_AtomIJNS4_4SM904GMMA26MMA_64x128x16_F32F16F16_SSILNSO_5MajorE0ELSQ_0ELNSO_7ScaleInE1ELSR_1EEEEEENS4_6LayoutINS5_IJNSA_ILi2EEESB_SB_EEENS5_IJSB_NSA_ILi0EEESX_EEEEENS5_IJNS4_10UnderscoreES10_S10_EEEEENS4_23SM90_TMA_LOAD_MULTICASTENS4_14ComposedLayoutINS4_7SwizzleILi3ELi4ELi3EEENS4_18smem_ptr_flag_bitsILi16EEENSU_INS5_IJSC_NSA_ILi64EEEEEENS5_IJS19_SB_EEEEEEEvNS4_8identityENS4_13SM90_TMA_LOADES1D_vS1E_EENS_8epilogue10collective6detail29Sm90TmaWarpSpecializedAdapterINS1I_15DefaultEpilogueISJ_SK_SK_NS1H_6thread17LinearCombinationISJ_Li1EffLNS1M_9ScaleType4KindE0ELNS_15FloatRoundStyleE2ESJ_EENS1_15EpilogueDefaultEEEEEvvEEEEvNT_6ParamsE,"ax",@progbits
	.align	128
.text._ZN7cutlass13device_kernelINS_4gemm6kernel13GemmUniversalIN4cute5tupleIJiiiiEEENS1_10collective13CollectiveMmaINS1_34MainloopSm90TmaGmmaWarpSpecializedILi2ENS5_IJNS4_1CILi1EEENSA_ILi8EEESB_EEENS1_35KernelTmaWarpSpecializedCooperativeEEENS5_IJNSA_ILi256EEENSA_ILi128EEESH_EEENS_6half_tENS5_IJlSB_lEEESJ_SK_NS4_8TiledMMAINS4_8MMA_AtomIJNS4_4SM904GMMA26MMA_64x128x16_F32F16F16_SSILNSO_5MajorE0ELSQ_0ELNSO_7ScaleInE1ELSR_1EEEEEENS4_6LayoutINS5_IJNSA_ILi2EEESB_SB_EEENS5_IJSB_NSA_ILi0EEESX_EEEEENS5_IJNS4_10UnderscoreES10_S10_EEEEENS4_23SM90_TMA_LOAD_MULTICASTENS4_14ComposedLayoutINS4_7SwizzleILi3ELi4ELi3EEENS4_18smem_ptr_flag_bitsILi16EEENSU_INS5_IJSC_NSA_ILi64EEEEEENS5_IJS19_SB_EEEEEEEvNS4_8identityENS4_13SM90_TMA_LOADES1D_vS1E_EENS_8epilogue10collective6detail29Sm90TmaWarpSpecializedAdapterINS1I_15DefaultEpilogueISJ_SK_SK_NS1H_6thread17LinearCombinationISJ_Li1EffLNS1M_9ScaleType4KindE0ELNS_15FloatRoundStyleE2ESJ_EENS1_15EpilogueDefaultEEEEEvvEEEEvNT_6ParamsE:
        .type           _ZN7cutlass13device_kernelINS_4gemm6kernel13GemmUniversalIN4cute5tupleIJiiiiEEENS1_10collective13CollectiveMmaINS1_34MainloopSm90TmaGmmaWarpSpecializedILi2ENS5_IJNS4_1CILi1EEENSA_ILi8EEESB_EEENS1_35KernelTmaWarpSpecializedCooperativeEEENS5_IJNSA_ILi256EEENSA_ILi128EEESH_EEENS_6half_tENS5_IJlSB_lEEESJ_SK_NS4_8TiledMMAINS4_8MMA_AtomIJNS4_4SM904GMMA26MMA_64x128x16_F32F16F16_SSILNSO_5MajorE0ELSQ_0ELNSO_7ScaleInE1ELSR_1EEEEEENS4_6LayoutINS5_IJNSA_ILi2EEESB_SB_EEENS5_IJSB_NSA_ILi0EEESX_EEEEENS5_IJNS4_10UnderscoreES10_S10_EEEEENS4_23SM90_TMA_LOAD_MULTICASTENS4_14ComposedLayoutINS4_7SwizzleILi3ELi4ELi3EEENS4_18smem_ptr_flag_bitsILi16EEENSU_INS5_IJSC_NSA_ILi64EEEEEENS5_IJS19_SB_EEEEEEEvNS4_8identityENS4_13SM90_TMA_LOADES1D_vS1E_EENS_8epilogue10collective6detail29Sm90TmaWarpSpecializedAdapterINS1I_15DefaultEpilogueISJ_SK_SK_NS1H_6thread17LinearCombinationISJ_Li1EffLNS1M_9ScaleType4KindE0ELNS_15FloatRoundStyleE2ESJ_EENS1_15EpilogueDefaultEEEEEvvEEEEvNT_6ParamsE,@function
        .size           _ZN7cutlass13device_kernelINS_4gemm6kernel13GemmUniversalIN4cute5tupleIJiiiiEEENS1_10collective13CollectiveMmaINS1_34MainloopSm90TmaGmmaWarpSpecializedILi2ENS5_IJNS4_1CILi1EEENSA_ILi8EEESB_EEENS1_35KernelTmaWarpSpecializedCooperativeEEENS5_IJNSA_ILi256EEENSA_ILi128EEESH_EEENS_6half_tENS5_IJlSB_lEEESJ_SK_NS4_8TiledMMAINS4_8MMA_AtomIJNS4_4SM904GMMA26MMA_64x128x16_F32F16F16_SSILNSO_5MajorE0ELSQ_0ELNSO_7ScaleInE1ELSR_1EEEEEENS4_6LayoutINS5_IJNSA_ILi2EEESB_SB_EEENS5_IJSB_NSA_ILi0EEESX_EEEEENS5_IJNS4_10UnderscoreES10_S10_EEEEENS4_23SM90_TMA_LOAD_MULTICASTENS4_14ComposedLayoutINS4_7SwizzleILi3ELi4ELi3EEENS4_18smem_ptr_flag_bitsILi16EEENSU_INS5_IJSC_NSA_ILi64EEEEEENS5_IJS19_SB_EEEEEEEvNS4_8identityENS4_13SM90_TMA_LOADES1D_vS1E_EENS_8epilogue10collective6detail29Sm90TmaWarpSpecializedAdapterINS1I_15DefaultEpilogueISJ_SK_SK_NS1H_6thread17LinearCombinationISJ_Li1EffLNS1M_9ScaleType4KindE0ELNS_15FloatRoundStyleE2ESJ_EENS1_15EpilogueDefaultEEEEEvvEEEEvNT_6ParamsE,(.L_x_319 - _ZN7cutlass13device_kernelINS_4gemm6kernel13GemmUniversalIN4cute5tupleIJiiiiEEENS1_10collective13CollectiveMmaINS1_34MainloopSm90TmaGmmaWarpSpecializedILi2ENS5_IJNS4_1CILi1EEENSA_ILi8EEESB_EEENS1_35KernelTmaWarpSpecializedCooperativeEEENS5_IJNSA_ILi256EEENSA_ILi128EEESH_EEENS_6half_tENS5_IJlSB_lEEESJ_SK_NS4_8TiledMMAINS4_8MMA_AtomIJNS4_4SM904GMMA26MMA_64x128x16_F32F16F16_SSILNSO_5MajorE0ELSQ_0ELNSO_7ScaleInE1ELSR_1EEEEEENS4_6LayoutINS5_IJNSA_ILi2EEESB_SB_EEENS5_IJSB_NSA_ILi0EEESX_EEEEENS5_IJNS4_10UnderscoreES10_S10_EEEEENS4_23SM90_TMA_LOAD_MULTICASTENS4_14ComposedLayoutINS4_7SwizzleILi3ELi4ELi3EEENS4_18smem_ptr_flag_bitsILi16EEENSU_INS5_IJSC_NSA_ILi64EEEEEENS5_IJS19_SB_EEEEEEEvNS4_8identityENS4_13SM90_TMA_LOADES1D_vS1E_EENS_8epilogue10collective6detail29Sm90TmaWarpSpecializedAdapterINS1I_15DefaultEpilogueISJ_SK_SK_NS1H_6thread17LinearCombinationISJ_Li1EffLNS1M_9ScaleType4KindE0ELNS_15FloatRoundStyleE2ESJ_EENS1_15EpilogueDefaultEEEEEvvEEEEvNT_6ParamsE)
        .other          _ZN7cutlass13device_kernelINS_4gemm6kernel13GemmUniversalIN4cute5tupleIJiiiiEEENS1_10collective13CollectiveMmaINS1_34MainloopSm90TmaGmmaWarpSpecializedILi2ENS5_IJNS4_1CILi1EEENSA_ILi8EEESB_EEENS1_35KernelTmaWarpSpecializedCooperativeEEENS5_IJNSA_ILi256EEENSA_ILi128EEESH_EEENS_6half_tENS5_IJlSB_lEEESJ_SK_NS4_8TiledMMAINS4_8MMA_AtomIJNS4_4SM904GMMA26MMA_64x128x16_F32F16F16_SSILNSO_5MajorE0ELSQ_0ELNSO_7ScaleInE1ELSR_1EEEEEENS4_6LayoutINS5_IJNSA_ILi2EEESB_SB_EEENS5_IJSB_NSA_ILi0EEESX_EEEEENS5_IJNS4_10UnderscoreES10_S10_EEEEENS4_23SM90_TMA_LOAD_MULTICASTENS4_14ComposedLayoutINS4_7SwizzleILi3ELi4ELi3EEENS4_18smem_ptr_flag_bitsILi16EEENSU_INS5_IJSC_NSA_ILi64EEEEEENS5_IJS19_SB_EEEEEEEvNS4_8identityENS4_13SM90_TMA_LOADES1D_vS1E_EENS_8epilogue10collective6detail29Sm90TmaWarpSpecializedAdapterINS1I_15DefaultEpilogueISJ_SK_SK_NS1H_6thread17LinearCombinationISJ_Li1EffLNS1M_9ScaleType4KindE0ELNS_15FloatRoundStyleE2ESJ_EENS1_15EpilogueDefaultEEEEEvvEEEEvNT_6ParamsE,@"STO_CUDA_ENTRY STV_DEFAULT"
_ZN7cutlass13device_kernelINS_4gemm6kernel13GemmUniversalIN4cute5tupleIJiiiiEEENS1_10collective13CollectiveMmaINS1_34MainloopSm90TmaGmmaWarpSpecializedILi2ENS5_IJNS4_1CILi1EEENSA_ILi8EEESB_EEENS1_35KernelTmaWarpSpecializedCooperativeEEENS5_IJNSA_ILi256EEENSA_ILi128EEESH_EEENS_6half_tENS5_IJlSB_lEEESJ_SK_NS4_8TiledMMAINS4_8MMA_AtomIJNS4_4SM904GMMA26MMA_64x128x16_F32F16F16_SSILNSO_5MajorE0ELSQ_0ELNSO_7ScaleInE1ELSR_1EEEEEENS4_6LayoutINS5_IJNSA_ILi2EEESB_SB_EEENS5_IJSB_NSA_ILi0EEESX_EEEEENS5_IJNS4_10UnderscoreES10_S10_EEEEENS4_23SM90_TMA_LOAD_MULTICASTENS4_14ComposedLayoutINS4_7SwizzleILi3ELi4ELi3EEENS4_18smem_ptr_flag_bitsILi16EEENSU_INS5_IJSC_NSA_ILi64EEEEEENS5_IJS19_SB_EEEEEEEvNS4_8identityENS4_13SM90_TMA_LOADES1D_vS1E_EENS_8epilogue10collective6detail29Sm90TmaWarpSpecializedAdapterINS1I_15DefaultEpilogueISJ_SK_SK_NS1H_6thread17LinearCombinationISJ_Li1EffLNS1M_9ScaleType4KindE0ELNS_15FloatRoundStyleE2ESJ_EENS1_15EpilogueDefaultEEEEEvvEEEEvNT_6ParamsE:
[----:B------:R-:W0:Y:S01]  /*0000*/  LDC R1, c[0x0][0x28] ;  /* 0x00000a00ff017b82 */ /* 0x000e220000000800 */
[----:B------:R-:W1:Y:S01]  /*0010*/  S2R R18, SR_TID.X ;  /* 0x0000000000127919 */ /* 0x000e620000002100 */
[----:B------:R-:W-:Y:S01]  /*0020*/  ELECT P0, URZ, PT ;  /* 0x00000000003f782f */ /* 0x000fe20003800000 */
[----:B------:R-:W-:Y:S01]  /*0030*/  BSSY B0, `(.L_x_0) ;  /* 0x000000f000007945 */ /* 0x000fe20003800000 */
[--C-:B-1----:R-:W-:Y:S02]  /*0040*/  SHF.R.U32.HI R0, RZ, 0x5, R18.reuse ;  /* 0x00000005ff007819 */ /* 0x102fe40000011612 */
[----:B------:R-:W-:-:S03]  /*0050*/  SHF.R.U32.HI R3, RZ, 0x7, R18 ;  /* 0x00000007ff037819 */ /* 0x000fc60000011612 */
[----:B------:R-:W1:Y:S04]  /*0060*/  SHFL.IDX PT, R2, R0, RZ, 0x1f ;  /* 0x00001fff00027589 */ /* 0x000e6800000e0000 */
[----:B------:R2:W3:Y:S01]  /*0070*/  SHFL.IDX PT, R5, R3, RZ, 0x1f ;  /* 0x00001fff03057589 */ /* 0x0004e200000e0000 */
[----:B-1----:R-:W-:-:S13]  /*0080*/  ISETP.NE.OR P0, PT, R2, RZ, !P0 ;  /* 0x000000ff0200720c */ /* 0x002fda0004705670 */
[----:B0-23--:R-:W-:Y:S05]  /*0090*/  @P0 BRA `(.L_x_1) ;  /* 0x0000000000200947 */ /* 0x00dfea0003800000 */
[----:B------:R-:W-:Y:S02]  /*00a0*/  ULDC.64 UR4, c[0x0][0x198] ;  /* 0x0000660000047ab9 */ /* 0x000fe40000000a00 */
[----:B------:R-:W-:Y:S02]  /*00b0*/  UIADD3 UR6, UP0, UR4, 0xf0, URZ ;  /* 0x000000f004067890 */ /* 0x000fe4000ff1e03f */
[----:B------:R-:W-:Y:S02]  /*00c0*/  UIADD3 UR4, UP1, UR4, 0x1f0, URZ ;  /* 0x000001f004047890 */ /* 0x000fe4000ff3e03f */
[----:B------:R-:W-:Y:S02]  /*00d0*/  UIADD3.X UR7, URZ, UR5, URZ, UP0, !UPT ;  /* 0x000000053f077290 */ /* 0x000fe400087fe43f */
[----:B------:R-:W-:-:S07]  /*00e0*/  UIADD3.X UR5, URZ, UR5, URZ, UP1, !UPT ;  /* 0x000000053f057290 */ /* 0x000fce0008ffe43f */
[----:B------:R0:W-:Y:S02]  /*00f0*/  UTMACCTL.PF [UR6] ;  /* 0x00000000060079b9 */ /* 0x0001e40008040000 */
[----:B------:R0:W-:Y:S02]  /*0100*/  UTMACCTL.PF [UR4] ;  /* 0x00000000040079b9 */ /* 0x0001e40008040000 */
[----:B0-----:R-:W-:Y:S01]  /*0110*/  NOP ;  /* 0x0000000000007918 */ /* 0x001fe20000000000 */
.L_x_1:
[----:B------:R-:W-:Y:S05]  /*0120*/  BSYNC B0 ;  /* 0x0000000000007941 */ /* 0x000fea0003800000 */
.L_x_0:
[----:B------:R-:W0:Y:S02]  /*0130*/  SHFL.IDX PT, R3, R0, RZ, 0x1f ;  /* 0x00001fff00037589 */ /* 0x000e2400000e0000 */
[----:B0-----:R-:W-:-:S13]  /*0140*/  ISETP.NE.AND P0, PT, R3, RZ, PT ;  /* 0x000000ff0300720c */ /* 0x001fda0003f05270 */
[----:B------:R-:W-:Y:S05]  /*0150*/  @P0 BRA `(.L_x_2) ;  /* 0x0000000000480947 */ /* 0x000fea0003800000 */
[----:B------:R-:W0:Y:S01]  /*0160*/  S2UR UR8, SR_CgaCtaId ;  /* 0x00000000000879c3 */ /* 0x000e220000008800 */
[----:B------:R-:W-:Y:S01]  /*0170*/  UMOV UR4, 0x400 ;  /* 0x0000040000047882 */ /* 0x000fe20000000000 */
[----:B------:R-:W-:Y:S01]  /*0180*/  UMOV UR5, 0x1 ;  /* 0x0000000100057882 */ /* 0x000fe20000000000 */
[----:B------:R-:W-:Y:S01]  /*0190*/  UMOV UR6, 0x10 ;  /* 0x0000001000067882 */ /* 0x000fe20000000000 */
[----:B------:R-:W-:Y:S01]  /*01a0*/  ELECT P0, URZ, PT ;  /* 0x00000000003f782f */ /* 0x000fe20003800000 */
[----:B------:R-:W-:-:S04]  /*01b0*/  UIADD3 UR6, -UR6, 0x100000, URZ ;  /* 0x0010000006067890 */ /* 0x000fc8000fffe13f */
[----:B------:R-:W-:Y:S02]  /*01c0*/  USHF.L.U32 UR7, UR6, 0xb, URZ ;  /* 0x0000000b06077899 */ /* 0x000fe4000800063f */
[----:B------:R-:W-:Y:S02]  /*01d0*/  USHF.L.U32 UR6, UR6, 0x1, URZ ;  /* 0x0000000106067899 */ /* 0x000fe4000800063f */
[----:B0-----:R-:W-:Y:S02]  /*01e0*/  ULEA UR8, UR8, UR4, 0x18 ;  /* 0x0000000408087291 */ /* 0x001fe4000f8ec03f */
[----:B------:R-:W-:-:S04]  /*01f0*/  UIADD3 UR4, -UR5, 0x100000, URZ ;  /* 0x0010000005047890 */ /* 0x000fc8000fffe13f */
[----:B------:R-:W-:Y:S02]  /*0200*/  USHF.L.U32 UR5, UR4, 0xb, URZ ;  /* 0x0000000b04057899 */ /* 0x000fe4000800063f */
[----:B------:R-:W-:Y:S01]  /*0210*/  USHF.L.U32 UR4, UR4, 0x1, URZ ;  /* 0x0000000104047899 */ /* 0x000fe2000800063f */
[----:B------:R-:W0:Y:S11]  /*0220*/  FENCE.VIEW.ASYNC.S ;  /* 0x00000000000073c6 */ /* 0x000e360000000000 */
[----:B0-----:R0:W1:Y:S01]  /*0230*/  SYNCS.EXCH.64 URZ, [UR8], UR4 ;  /* 0x00000004083f75b2 */ /* 0x0010620008000100 */
[----:B------:R0:W2:Y:S01]  /*0240*/  SYNCS.EXCH.64 URZ, [UR8+0x10], UR6 ;  /* 0x00001006083f75b2 */ /* 0x0000a20008000100 */
[----:B------:R0:W3:Y:S01]  /*0250*/  SYNCS.EXCH.64 URZ, [UR8+0x8], UR4 ;  /* 0x00000804083f75b2 */ /* 0x0000e20008000100 */
[----:B------:R0:W4:Y:S01]  /*0260*/  SYNCS.EXCH.64 URZ, [UR8+0x18], UR6 ;  /* 0x00001806083f75b2 */ /* 0x0001220008000100 */
[----:B------:R-:W-:Y:S01]  /*0270*/  NOP ;  /* 0x0000000000007918 */ /* 0x000fe20000000000 */
.L_x_2:
[----:B------:R-:W-:Y:S01]  /*0280*/  SHF.R.S32.HI R7, RZ, 0x1f, R18 ;  /* 0x0000001fff077819 */ /* 0x000fe20000011412 */
[----:B------:R-:W5:Y:S01]  /*0290*/  SHFL.IDX PT, R0, R0, RZ, 0x1f ;  /* 0x00001fff00007589 */ /* 0x000f6200000e0000 */
[----:B0-----:R-:W0:Y:S01]  /*02a0*/  S2UR UR8, SR_CTAID.X ;  /* 0x00000000000879c3 */ /* 0x001e220000002500 */
[----:B------:R-:W-:Y:S02]  /*02b0*/  ELECT P0, URZ, PT ;  /* 0x00000000003f782f */ /* 0x000fe40003800000 */
[----:B------:R-:W-:Y:S01]  /*02c0*/  LEA.HI R7, R7, R18, RZ, 0x7 ;  /* 0x0000001207077211 */ /* 0x000fe200078f38ff */
[----:B------:R-:W1:Y:S01]  /*02d0*/  S2R R4, SR_CTAID.Y ;  /* 0x0000000000047919 */ /* 0x000e620000002600 */
[----:B------:R-:W-:Y:S01]  /*02e0*/  ULDC UR4, c[0x0][0x154] ;  /* 0x0000550000047ab9 */ /* 0x000fe20000000800 */
[----:B------:R-:W-:Y:S01]  /*02f0*/  NOP ;  /* 0x0000000000007918 */ /* 0x000fe20000000000 */
[----:B------:R-:W-:Y:S01]  /*0300*/  LOP3.LUT R7, R7, 0xffffff80, RZ, 0xc0, !PT ;  /* 0xffffff8007077812 */ /* 0x000fe200078ec0ff */
[----:B------:R-:W-:Y:S01]  /*0310*/  NOP ;  /* 0x0000000000007918 */ /* 0x000fe20000000000 */
[----:B------:R-:W2:Y:S03]  /*0320*/  LDC R12, c[0x0][0x140] ;  /* 0x00005000ff0c7b82 */ /* 0x000ea60000000800 */
[----:B------:R-:W-:-:S05]  /*0330*/  IMAD.IADD R7, R18, 0x1, -R7 ;  /* 0x0000000112077824 */ /* 0x000fca00078e0a07 */
[----:B------:R-:W-:Y:S02]  /*0340*/  SHF.R.S32.HI R6, RZ, 0x1f, R7 ;  /* 0x0000001fff067819 */ /* 0x000fe40000011407 */
[----:B------:R-:W-:Y:S02]  /*0350*/  LOP3.LUT P2, RZ, R7, 0x7, RZ, 0xc0, !PT ;  /* 0x0000000707ff7812 */ /* 0x000fe4000784c0ff */
[----:B------:R-:W-:Y:S02]  /*0360*/  LEA.HI R6, R6, R7, RZ, 0x3 ;  /* 0x0000000706067211 */ /* 0x000fe400078f18ff */
[----:B-----5:R-:W-:Y:S02]  /*0370*/  ISETP.NE.OR P0, PT, R0, RZ, !P0 ;  /* 0x000000ff0000720c */ /* 0x020fe40004705670 */
[--C-:B------:R-:W-:Y:S02]  /*0380*/  SHF.R.S32.HI R0, RZ, 0x3, R6.reuse ;  /* 0x00000003ff007819 */ /* 0x100fe40000011406 */
[----:B------:R-:W-:-:S02]  /*0390*/  SHF.R.S32.HI R9, RZ, 0x1f, R6 ;  /* 0x0000001fff097819 */ /* 0x000fc40000011406 */
[----:B------:R-:W-:Y:S02]  /*03a0*/  SHF.R.S32.HI R6, RZ, 0x1f, R3 ;  /* 0x0000001fff067819 */ /* 0x000fe40000011403 */
[----:B------:R-:W-:Y:S02]  /*03b0*/  LEA.HI R9, R9, R0, RZ, 0x2 ;  /* 0x0000000009097211 */ /* 0x000fe400078f10ff */
[----:B------:R-:W-:Y:S02]  /*03c0*/  LEA.HI R6, R6, R3, RZ, 0x2 ;  /* 0x0000000306067211 */ /* 0x000fe400078f10ff */
[----:B-1----:R-:W-:Y:S01]  /*03d0*/  I2FP.F32.U32 R8, R4 ;  /* 0x0000000400087245 */ /* 0x002fe20000201000 */
[----:B------:R-:W-:Y:S01]  /*03e0*/  VOTEU.ALL UP0, P0 ;  /* 0x00000000003f7886 */ /* 0x000fe20000000000 */
[----:B------:R-:W-:Y:S01]  /*03f0*/  LOP3.LUT R6, R6, 0x3ffffffc, RZ, 0xc0, !PT ;  /* 0x3ffffffc06067812 */ /* 0x000fe200078ec0ff */
[----:B------:R-:W-:Y:S01]  /*0400*/  VOTEU.ALL UP1, P0 ;  /* 0x00000000003f7886 */ /* 0x000fe20000020000 */
[----:B------:R-:W-:Y:S01]  /*0410*/  LOP3.LUT R9, R9, 0xfffffffc, RZ, 0xc0, !PT ;  /* 0xfffffffc09097812 */ /* 0x000fe200078ec0ff */
[----:B------:R-:W-:Y:S01]  /*0420*/  FMUL R10, R8, UR4 ;  /* 0x00000004080a7c20 */ /* 0x000fe20008400000 */
[----:B------:R-:W1:Y:S01]  /*0430*/  @!UP0 S2UR UR7, SR_CgaCtaId ;  /* 0x00000000000789c3 */ /* 0x000e620000008800 */
[----:B------:R-:W-:Y:S01]  /*0440*/  IMAD.IADD R11, R3, 0x1, -R6 ;  /* 0x00000001030b7824 */ /* 0x000fe200078e0a06 */
[----:B0-----:R-:W-:Y:S01]  /*0450*/  I2FP.F32.U32 R6, UR8 ;  /* 0x0000000800067c45 */ /* 0x001fe20008201000 */
[----:B------:R-:W-:Y:S01]  /*0460*/  IMAD.IADD R0, R0, 0x1, -R9 ;  /* 0x0000000100007824 */ /* 0x000fe200078e0a09 */
[----:B------:R-:W-:Y:S01]  /*0470*/  ULDC UR4, c[0x0][0x150] ;  /* 0x0000540000047ab9 */ /* 0x000fe20000000800 */
[----:B------:R-:W0:Y:S01]  /*0480*/  F2I.U32.TRUNC.NTZ R10, R10 ;  /* 0x0000000a000a7305 */ /* 0x000e22000020f000 */
[----:B------:R-:W-:Y:S01]  /*0490*/  SHF.R.S32.HI R3, RZ, 0x1f, R2 ;  /* 0x0000001fff037819 */ /* 0x000fe20000011402 */
[----:B------:R-:W-:Y:S01]  /*04a0*/  FMUL R6, R6, UR4 ;  /* 0x0000000406067c20 */ /* 0x000fe20008400000 */
[----:B------:R-:W5:Y:S01]  /*04b0*/  LDC R9, c[0x0][0x148] ;  /* 0x00005200ff097b82 */ /* 0x000f620000000800 */
[----:B------:R-:W-:Y:S01]  /*04c0*/  IMAD R11, R11, 0x4, R0 ;  /* 0x000000040b0b7824 */ /* 0x000fe200078e0200 */
[----:B------:R-:W-:Y:S01]  /*04d0*/  LEA.HI R3, R3, R2, RZ, 0x2 ;  /* 0x0000000203037211 */ /* 0x000fe200078f10ff */
[----:B------:R-:W-:Y:S01]  /*04e0*/  UMOV UR4, 0x20 ;  /* 0x0000002000047882 */ /* 0x000fe20000000000 */
[----:B------:R-:W-:Y:S01]  /*04f0*/  @!UP0 UMOV UR6, 0x400 ;  /* 0x0000040000068882 */ /* 0x000fe20000000000 */
[----:B------:R-:W3:Y:S01]  /*0500*/  F2I.U32.TRUNC.NTZ R6, R6 ;  /* 0x0000000600067305 */ /* 0x000ee2000020f000 */
[----:B------:R-:W-:Y:S01]  /*0510*/  LOP3.LUT R3, R3, 0xfffffffc, RZ, 0xc0, !PT ;  /* 0xfffffffc03037812 */ /* 0x000fe200078ec0ff */
[----:B------:R-:W-:Y:S01]  /*0520*/  IMAD.SHL.U32 R22, R11, 0x4, RZ ;  /* 0x000000040b167824 */ /* 0x000fe200078e00ff */
[----:B------:R-:W4:Y:S01]  /*0530*/  LDC R8, c[0x0][0x144] ;  /* 0x00005100ff087b82 */ /* 0x000f220000000800 */
[----:B------:R-:W-:-:S04]  /*0540*/  @!UP0 UIADD3 UR4, -UR4, 0x100000, URZ ;  /* 0x0010000004048890 */ /* 0x000fc8000fffe13f */
[----:B------:R-:W-:Y:S02]  /*0550*/  @!UP0 USHF.L.U32 UR5, UR4, 0xb, URZ ;  /* 0x0000000b04058899 */ /* 0x000fe4000800063f */
[----:B------:R-:W-:Y:S01]  /*0560*/  @!UP0 USHF.L.U32 UR4, UR4, 0x1, URZ ;  /* 0x0000000104048899 */ /* 0x000fe2000800063f */
[----:B--2---:R-:W-:Y:S01]  /*0570*/  ISETP.EQ.U32.AND P3, PT, R12, 0x1, PT ;  /* 0x000000010c00780c */ /* 0x004fe20003f62070 */
[----:B------:R-:W-:Y:S01]  /*0580*/  IMAD.IADD R0, R2, 0x1, -R3 ;  /* 0x0000000102007824 */ /* 0x000fe200078e0a03 */
[----:B------:R-:W-:Y:S01]  /*0590*/  LOP3.LUT R22, R11, 0xc, R22, 0x78, !PT ;  /* 0x0000000c0b167812 */ /* 0x000fe200078e7816 */
[----:B0-----:R-:W-:Y:S01]  /*05a0*/  IMAD.MOV R14, RZ, RZ, -R10 ;  /* 0x000000ffff0e7224 */ /* 0x001fe200078e0a0a */
[----:B-1----:R-:W-:Y:S02]  /*05b0*/  @!UP0 ULEA UR6, UR7, UR6, 0x18 ;  /* 0x0000000607068291 */ /* 0x002fe4000f8ec03f */
[----:B------:R-:W-:Y:S01]  /*05c0*/  ISETP.NE.AND P1, PT, R0, 0x3, PT ;  /* 0x000000030000780c */ /* 0x000fe20003f25270 */
[----:B------:R-:W-:Y:S01]  /*05d0*/  VOTEU.ALL UP0, P0 ;  /* 0x00000000003f7886 */ /* 0x000fe20000000000 */
[----:B------:R-:W-:Y:S01]  /*05e0*/  ISETP.LT.U32.AND P0, PT, R22, 0x8, !P2 ;  /* 0x000000081600780c */ /* 0x000fe20005701070 */
[----:B---3--:R-:W-:Y:S01]  /*05f0*/  IMAD.MOV R3, RZ, RZ, -R6 ;  /* 0x000000ffff037224 */ /* 0x008fe200078e0a06 */
[----:B------:R-:W-:-:S02]  /*0600*/  ISETP.EQ.OR P1, PT, R0, RZ, !P1 ;  /* 0x000000ff0000720c */ /* 0x000fc40004f22670 */
[----:B------:R-:W-:Y:S01]  /*0610*/  ISETP.NE.AND P2, PT, R5, RZ, PT ;  /* 0x000000ff0500720c */ /* 0x000fe20003f45270 */
[----:B-----5:R-:W-:Y:S01]  /*0620*/  IMAD R7, R9, R14, R4 ;  /* 0x0000000e09077224 */ /* 0x020fe200078e0204 */
[----:B------:R-:W-:Y:S01]  /*0630*/  ISETP.EQ.AND P1, PT, R5, RZ, P1 ;  /* 0x000000ff0500720c */ /* 0x000fe20000f22270 */
[----:B------:R-:W0:Y:S02]  /*0640*/  FENCE.VIEW.ASYNC.S ;  /* 0x00000000000073c6 */ /* 0x000e240000000000 */
[----:B0-----:R0:W1:Y:S01]  /*0650*/  @!UP0 SYNCS.EXCH.64 URZ, [UR6+0x30], UR4 ;  /* 0x00003004063f85b2 */ /* 0x0010620008000100 */
[----:B------:R-:W-:Y:S02]  /*0660*/  ISETP.NE.AND P4, PT, R7, R22, PT ;  /* 0x000000160700720c */ /* 0x000fe40003f85270 */
[----:B------:R-:W-:Y:S01]  /*0670*/  SEL R19, RZ, 0x1, !P1 ;  /* 0x00000001ff137807 */ /* 0x000fe20004800000 */
[----:B----4-:R-:W-:Y:S01]  /*0680*/  IMAD R3, R8, R3, UR8 ;  /* 0x0000000808037e24 */ /* 0x010fe2000f8e0203 */
[----:B------:R-:W-:-:S04]  /*0690*/  IADD3 R8, R5, -0x1, RZ ;  /* 0xffffffff05087810 */ /* 0x000fc80007ffe0ff */
[----:B------:R-:W-:Y:S02]  /*06a0*/  ISETP.EQ.OR P4, PT, R3, RZ, !P4 ;  /* 0x000000ff0300720c */ /* 0x000fe40006782670 */
[----:B------:R-:W-:Y:S02]  /*06b0*/  ISETP.GE.U32.AND P5, PT, R8, 0x2, PT ;  /* 0x000000020800780c */ /* 0x000fe40003fa6070 */
[----:B------:R-:W-:Y:S02]  /*06c0*/  PLOP3.LUT P0, PT, P0, P4, PT, 0x80, 0x0 ;  /* 0x000000000000781c */ /* 0x000fe40000709070 */
[----:B------:R-:W-:Y:S01]  /*06d0*/  SEL R19, R19, 0x2, P5 ;  /* 0x0000000213137807 */ /* 0x000fe20002800000 */
[----:B------:R0:W2:Y:S01]  /*06e0*/  @!UP1 SYNCS.EXCH.64 URZ, [UR6+0x38], UR4 ;  /* 0x00003804063f95b2 */ /* 0x0000a20008000100 */
[----:B------:R-:W-:Y:S01]  /*06f0*/  P2R R156, PR, RZ, 0x1 ;  /* 0x00000001ff9c7803 */ /* 0x000fe20000000000 */
[----:B------:R-:W-:Y:S01]  /*0700*/  NOP ;  /* 0x0000000000007918 */ /* 0x000fe20000000000 */
[----:B------:R-:W-:Y:S07]  /*0710*/  @!P3 BRA `(.L_x_3) ;  /* 0x000000000008b947 */ /* 0x000fee0003800000 */
[----:B-12---:R-:W-:Y:S01]  /*0720*/  UCGABAR_ARV ;  /* 0x00000000000079c7 */ /* 0x006fe20008000000 */
[----:B------:R-:W-:Y:S05]  /*0730*/  BRA `(.L_x_4) ;  /* 0x0000000000047947 */ /* 0x000fea0003800000 */
.L_x_3:
[----:B-12---:R-:W-:Y:S01]  /*0740*/  NOP ;  /* 0x0000000000007918 */ /* 0x006fe20000000000 */
.L_x_4:
[----:B------:R-:W1:Y:S01]  /*0750*/  LDC R2, c[0x0][0x65c] ;  /* 0x00019700ff027b82 */ /* 0x000e620000000800 */
[----:B------:R-:W-:Y:S02]  /*0760*/  IMAD.U32 R6, RZ, RZ, UR8 ;  /* 0x00000008ff067e24 */ /* 0x000fe4000f8e00ff */
[----:B------:R-:W-:Y:S01]  /*0770*/  IMAD.MOV.U32 R7, RZ, RZ, RZ ;  /* 0x000000ffff077224 */ /* 0x000fe200078e00ff */
[----:B-1----:R-:W-:-:S04]  /*0780*/  ISETP.NE.AND P1, PT, R2, 0x1, PT ;  /* 0x000000010200780c */ /* 0x002fc80003f25270 */
[----:B------:R-:W-:-:S09]  /*0790*/  P2R R5, PR, RZ, 0x2 ;  /* 0x00000002ff057803 */ /* 0x000fd20000000000 */
[----:B------:R-:W1:Y:S01]  /*07a0*/  @P1 LDC R17, c[0x0][0x10] ;  /* 0x00000400ff111b82 */ /* 0x000e620000000800 */
[----:B------:R-:W-:Y:S02]  /*07b0*/  @P1 IMAD.MOV.U32 R5, RZ, RZ, RZ ;  /* 0x000000ffff051224 */ /* 0x000fe400078e00ff */
[----:B------:R-:W-:-:S05]  /*07c0*/  @P1 IMAD.MOV.U32 R13, RZ, RZ, RZ ;  /* 0x000000ffff0d1224 */ /* 0x000fca00078e00ff */
[----:B------:R-:W2:Y:S01]  /*07d0*/  @!P1 LDC R11, c[0x0][0xc] ;  /* 0x00000300ff0b9b82 */ /* 0x000ea20000000800 */
[----:B-1----:R-:W-:-:S04]  /*07e0*/  @P1 IMAD.WIDE.U32 R16, R17, UR8, R4 ;  /* 0x0000000811101c25 */ /* 0x002fc8000f8e0004 */
[----:B------:R-:W-:Y:S02]  /*07f0*/  @P1 IMAD.IADD R17, R17, 0x1, R13 ;  /* 0x0000000111111824 */ /* 0x000fe400078e020d */
[----:B--2---:R-:W-:-:S04]  /*0800*/  @!P1 IMAD.WIDE.U32 R6, R4, R11, R6 ;  /* 0x0000000b04069225 */ /* 0x004fc800078e0006 */
[----:B------:R-:W-:Y:S02]  /*0810*/  @!P1 IMAD.MOV.U32 R16, RZ, RZ, R6 ;  /* 0x000000ffff109224 */ /* 0x000fe400078e0006 */
[----:B------:R-:W-:Y:S01]  /*0820*/  @!P1 IMAD.MOV.U32 R17, RZ, RZ, R7 ;  /* 0x000000ffff119224 */ /* 0x000fe200078e0007 */
[----:B------:R-:W-:Y:S06]  /*0830*/  @!P3 BRA `(.L_x_5) ;  /* 0x00000000000cb947 */ /* 0x000fec0003800000 */
[----:B------:R-:W-:Y:S01]  /*0840*/  UCGABAR_WAIT ;  /* 0x0000000000007dc7 */ /* 0x000fe20008000000 */
[----:B------:R-:W-:Y:S01]  /*0850*/  CCTL.IVALL ;  /* 0x00000000ff00798f */ /* 0x000fe20002000000 */
[----:B------:R-:W-:Y:S05]  /*0860*/  BRA `(.L_x_6) ;  /* 0x0000000000047947 */ /* 0x000fea0003800000 */
.L_x_5:
[----:B------:R-:W-:Y:S06]  /*0870*/  BAR.SYNC.DEFER_BLOCKING 0x0 ;  /* 0x0000000000007b1d */ /* 0x000fec0000010000 */
.L_x_6:
[----:B------:R-:W-:Y:S05]  /*0880*/  @!P2 BRA `(.L_x_7) ;  /* 0x000000ac0008a947 */ /* 0x000fea0003800000 */
[----:B------:R-:W-:-:S13]  /*0890*/  ISETP.GT.U32.AND P0, PT, R8, 0x1, PT ;  /* 0x000000010800780c */ /* 0x000fda0003f04070 */
[----:B0-----:R-:W-:Y:S05]  /*08a0*/  @P0 EXIT ;  /* 0x000000000000094d */ /* 0x001fea0003800000 */
[----:B------:R-:W-:Y:S01]  /*08b0*/  ULDC.64 UR4, c[0x0][0x650] ;  /* 0x0001940000047ab9 */ /* 0x000fe20000000a00 */
[----:B------:R-:W-:Y:S01]  /*08c0*/  PRMT R0, RZ, 0x7610, R0 ;  /* 0x00007610ff007816 */ /* 0x000fe20000000000 */
[----:B------:R-:W-:Y:S01]  /*08d0*/  IMAD.MOV.U32 R153, RZ, RZ, -0x1 ;  /* 0xffffffffff997424 */ /* 0x000fe200078e00ff */
[----:B------:R-:W-:Y:S01]  /*08e0*/  ISETP.GE.U32.AND P0, PT, R16, UR4, PT ;  /* 0x0000000410007c0c */ /* 0x000fe2000bf06070 */
[----:B------:R-:W-:Y:S01]  /*08f0*/  IMAD.MOV.U32 R23, RZ, RZ, -0x1 ;  /* 0xffffffffff177424 */ /* 0x000fe200078e00ff */
[----:B------:R-:W-:Y:S02]  /*0900*/  MOV R152, 0xffffffff ;  /* 0xffffffff00987802 */ /* 0x000fe40000000f00 */
[----:B------:R-:W-:-:S13]  /*0910*/  ISETP.GE.U32.AND.EX P0, PT, R17, UR5, PT, P0 ;  /* 0x0000000511007c0c */ /* 0x000fda000bf06100 */
[----:B------:R-:W-:Y:S05]  /*0920*/  @P0 BRA `(.L_x_8) ;  /* 0x00000004002c0947 */ /* 0x000fea0003800000 */
[----:B------:R-:W0:Y:S01]  /*0930*/  LDC.64 R20, c[0x0][0x628] ;  /* 0x00018a00ff147b82 */ /* 0x000e220000000a00 */
[----:B------:R-:W-:Y:S02]  /*0940*/  IMAD.MOV.U32 R6, RZ, RZ, R16 ;  /* 0x000000ffff067224 */ /* 0x000fe400078e0010 */
[----:B------:R-:W-:-:S05]  /*0950*/  IMAD.MOV.U32 R7, RZ, RZ, R17 ;  /* 0x000000ffff077224 */ /* 0x000fca00078e0011 */
[----:B------:R-:W1:Y:S08]  /*0960*/  LDC R0, c[0x0][0x630] ;  /* 0x00018c00ff007b82 */ /* 0x000e700000000800 */
[----:B------:R-:W2:Y:S01]  /*0970*/  LDC.64 R24, c[0x0][0x620] ;  /* 0x00018800ff187b82 */ /* 0x000ea20000000a00 */
[----:B0-----:R-:W-:-:S04]  /*0980*/  ISETP.NE.U32.AND P0, PT, R20, RZ, PT ;  /* 0x000000ff1400720c */ /* 0x001fc80003f05070 */
[----:B------:R-:W-:-:S13]  /*0990*/  ISETP.NE.AND.EX P0, PT, R21, RZ, PT, P0 ;  /* 0x000000ff1500720c */ /* 0x000fda0003f05300 */
[----:B-12---:R-:W-:Y:S05]  /*09a0*/  @!P0 BRA `(.L_x_9) ;  /* 0x0000000000288947 */ /* 0x006fea0003800000 */
[----:B------:R-:W0:Y:S02]  /*09b0*/  LDC R13, c[0x0][0x634] ;  /* 0x00018d00ff0d7b82 */ /* 0x000e240000000800 */
[----:B0-----:R-:W-:-:S05]  /*09c0*/  IADD3 R13, P0, R16, R13, RZ ;  /* 0x0000000d100d7210 */ /* 0x001fca0007f1e0ff */
[----:B------:R-:W-:-:S04]  /*09d0*/  IMAD.X R15, RZ, RZ, R17, P0 ;  /* 0x000000ffff0f7224 */ /* 0x000fc800000e0611 */
[----:B------:R-:W-:-:S04]  /*09e0*/  IMAD.WIDE.U32 R6, R15, R20, RZ ;  /* 0x000000140f067225 */ /* 0x000fc800078e00ff */
[----:B------:R-:W-:-:S04]  /*09f0*/  IMAD.WIDE.U32 R10, P0, R13, R21, R6 ;  /* 0x000000150d0a7225 */ /* 0x000fc80007800006 */
[----:B------:R-:W-:-:S04]  /*0a00*/  IMAD.WIDE.U32 R6, R13, R20, RZ ;  /* 0x000000140d067225 */ /* 0x000fc800078e00ff */
[----:B------:R-:W-:Y:S01]  /*0a10*/  IMAD.X R13, RZ, RZ, RZ, P0 ;  /* 0x000000ffff0d7224 */ /* 0x000fe200000e06ff */
[----:B------:R-:W-:Y:S01]  /*0a20*/  IADD3 RZ, P0, R7, R10, RZ ;  /* 0x0000000a07ff7210 */ /* 0x000fe20007f1e0ff */
[----:B------:R-:W-:-:S04]  /*0a30*/  IMAD.MOV.U32 R12, RZ, RZ, R11 ;  /* 0x000000ffff0c7224 */ /* 0x000fc800078e000b */
[----:B------:R-:W-:-:S08]  /*0a40*/  IMAD.WIDE.U32.X R6, R15, R21, R12, P0 ;  /* 0x000000150f067225 */ /* 0x000fd000000e040c */
.L_x_9:
[----:B------:R-:W0:Y:S01]  /*0a50*/  LDC.64 R20, c[0x0][0x640] ;  /* 0x00019000ff147b82 */ /* 0x000e220000000a00 */
[--C-:B------:R-:W-:Y:S01]  /*0a60*/  SHF.R.U64 R27, R6, R0, R7.reuse ;  /* 0x00000000061b7219 */ /* 0x100fe20000001207 */
[----:B------:R-:W-:Y:S01]  /*0a70*/  IMAD R28, R9, R14, R4 ;  /* 0x0000000e091c7224 */ /* 0x000fe200078e0204 */
[----:B------:R-:W-:Y:S02]  /*0a80*/  SHF.R.U32.HI R0, RZ, R0, R7 ;  /* 0x00000000ff007219 */ /* 0x000fe40000011607 */
[----:B------:R-:W-:-:S03]  /*0a90*/  IADD3 R5, P0, RZ, -R27, RZ ;  /* 0x8000001bff057210 */ /* 0x000fc60007f1e0ff */
[----:B------:R-:W1:Y:S01]  /*0aa0*/  LDC R8, c[0x0][0x618] ;  /* 0x00018600ff087b82 */ /* 0x000e620000000800 */
[----:B------:R-:W-:-:S05]  /*0ab0*/  IADD3.X R7, RZ, ~R0, RZ, P0, !PT ;  /* 0x80000000ff077210 */ /* 0x000fca00007fe4ff */
[-C--:B------:R-:W-:Y:S02]  /*0ac0*/  IMAD R0, R7, R24.reuse, RZ ;  /* 0x0000001807007224 */ /* 0x080fe400078e02ff */
[----:B------:R-:W2:Y:S01]  /*0ad0*/  LDC R11, c[0x0][0x608] ;  /* 0x00018200ff0b7b82 */ /* 0x000ea20000000800 */
[----:B------:R-:W-:-:S04]  /*0ae0*/  IMAD.WIDE.U32 R6, R5, R24, R16 ;  /* 0x0000001805067225 */ /* 0x000fc800078e0010 */
[----:B------:R-:W-:Y:S02]  /*0af0*/  IMAD R5, R5, R25, R0 ;  /* 0x0000001905057224 */ /* 0x000fe400078e0200 */
[----:B------:R-:W-:Y:S01]  /*0b00*/  IMAD.MOV.U32 R25, RZ, RZ, 0x1 ;  /* 0x00000001ff197424 */ /* 0x000fe200078e00ff */
[----:B------:R-:W3:Y:S01]  /*0b10*/  LDC R12, c[0x0][0x658] ;  /* 0x00019600ff0c7b82 */ /* 0x000ee20000000800 */
[----:B0-----:R-:W-:Y:S01]  /*0b20*/  ISETP.NE.U32.AND P0, PT, R20, RZ, PT ;  /* 0x000000ff1400720c */ /* 0x001fe20003f05070 */
[----:B------:R-:W-:Y:S02]  /*0b30*/  IMAD.IADD R5, R7, 0x1, R5 ;  /* 0x0000000107057824 */ /* 0x000fe400078e0205 */
[----:B------:R-:W-:Y:S01]  /*0b40*/  IMAD.MOV.U32 R7, RZ, RZ, -0x1 ;  /* 0xffffffffff077424 */ /* 0x000fe200078e00ff */
[----:B------:R-:W-:-:S03]  /*0b50*/  ISETP.NE.AND.EX P0, PT, R21, RZ, PT, P0 ;  /* 0x000000ff1500720c */ /* 0x000fc60003f05300 */
[----:B------:R-:W0:Y:S01]  /*0b60*/  LDC R15, c[0x0][0x600] ;  /* 0x00018000ff0f7b82 */ /* 0x000e220000000800 */
[-CC-:B-1----:R-:W-:Y:S02]  /*0b70*/  SHF.R.U64 R13, R6, R8.reuse, R5.reuse ;  /* 0x00000008060d7219 */ /* 0x182fe40000001205 */
[----:B------:R-:W-:-:S05]  /*0b80*/  SHF.R.U32.HI R0, RZ, R8, R5 ;  /* 0x00000008ff007219 */ /* 0x000fca0000011605 */
[----:B------:R-:W1:Y:S01]  /*0b90*/  LDC R23, c[0x0][0x648] ;  /* 0x00019200ff177b82 */ /* 0x000e620000000800 */
[-CC-:B--2---:R-:W-:Y:S02]  /*0ba0*/  SHF.R.U64 R29, R13, R11.reuse, R0.reuse ;  /* 0x0000000b0d1d7219 */ /* 0x184fe40000001200 */
[----:B------:R-:W-:-:S05]  /*0bb0*/  SHF.R.U32.HI R5, RZ, R11, R0 ;  /* 0x0000000bff057219 */ /* 0x000fca0000011600 */
[----:B------:R-:W2:Y:S01]  /*0bc0*/  LDC R24, c[0x0][0x638] ;  /* 0x00018e00ff187b82 */ /* 0x000ea20000000800 */
[-CC-:B---3--:R-:W-:Y:S02]  /*0bd0*/  SHF.R.U64 R14, R29, R12.reuse, R5.reuse ;  /* 0x0000000c1d0e7219 */ /* 0x188fe40000001205 */
[-C--:B------:R-:W-:Y:S02]  /*0be0*/  SHF.L.U32 R0, R7, R12.reuse, RZ ;  /* 0x0000000c07007219 */ /* 0x080fe400000006ff */
[----:B------:R-:W-:Y:S01]  /*0bf0*/  SHF.R.U32.HI R5, RZ, R12, R5 ;  /* 0x0000000cff057219 */ /* 0x000fe20000011605 */
[----:B------:R-:W-:Y:S01]  /*0c00*/  IMAD.MOV.U32 R4, RZ, RZ, R14 ;  /* 0x000000ffff047224 */ /* 0x000fe200078e000e */
[----:B------:R-:W-:Y:S01]  /*0c10*/  LOP3.LUT R10, RZ, R0, RZ, 0x33, !PT ;  /* 0x00000000ff0a7212 */ /* 0x000fe200078e33ff */
[----:B------:R-:W3:Y:S01]  /*0c20*/  LDC R26, c[0x0][0x610] ;  /* 0x00018400ff1a7b82 */ /* 0x000ee20000000800 */
[----:B------:R-:W-:Y:S05]  /*0c30*/  @!P0 BRA `(.L_x_10) ;  /* 0x0000000000288947 */ /* 0x000fea0003800000 */
[----:B------:R-:W4:Y:S02]  /*0c40*/  LDC R9, c[0x0][0x64c] ;  /* 0x00019300ff097b82 */ /* 0x000f240000000800 */
[----:B----4-:R-:W-:-:S05]  /*0c50*/  IADD3 R9, P0, R14, R9, RZ ;  /* 0x000000090e097210 */ /* 0x010fca0007f1e0ff */
        /* <DEDUP_REMOVED lines=8> */
.L_x_10:
[----:B-1----:R-:W-:Y:S01]  /*0ce0*/  SHF.R.U64 R4, R4, R23, R5 ;  /* 0x0000001704047219 */ /* 0x002fe20000001205 */
[----:B------:R-:W-:Y:S01]  /*0cf0*/  IMAD.MOV.U32 R23, RZ, RZ, R27 ;  /* 0x000000ffff177224 */ /* 0x000fe200078e001b */
[----:B------:R-:W-:Y:S02]  /*0d00*/  SHF.L.U32 R0, R25, R12, RZ ;  /* 0x0000000c19007219 */ /* 0x000fe400000006ff */
[----:B------:R-:W-:Y:S01]  /*0d10*/  LOP3.LUT R5, R29, R10, RZ, 0xc0, !PT ;  /* 0x0000000a1d057212 */ /* 0x000fe200078ec0ff */
[----:B------:R-:W-:Y:S01]  /*0d20*/  IMAD.MOV R7, RZ, RZ, -R4 ;  /* 0x000000ffff077224 */ /* 0x000fe200078e0a04 */
[----:B0-----:R-:W-:Y:S02]  /*0d30*/  IADD3 R6, R15, -0x1, RZ ;  /* 0xffffffff0f067810 */ /* 0x001fe40007ffe0ff */
[----:B------:R-:W-:Y:S01]  /*0d40*/  SEL R3, R3, R28, !P1 ;  /* 0x0000001c03037207 */ /* 0x000fe20004800000 */
[----:B------:R-:W-:Y:S01]  /*0d50*/  IMAD R4, R0, R4, R5 ;  /* 0x0000000400047224 */ /* 0x000fe200078e0205 */
[----:B------:R-:W-:Y:S01]  /*0d60*/  LOP3.LUT R6, R13, R6, RZ, 0xc0, !PT ;  /* 0x000000060d067212 */ /* 0x000fe200078ec0ff */
[----:B--2---:R-:W-:-:S02]  /*0d70*/  IMAD R0, R7, R24, R14 ;  /* 0x0000001807007224 */ /* 0x004fc400078e020e */
[----:B---3--:R-:W-:Y:S02]  /*0d80*/  IMAD R3, R4, R26, R3 ;  /* 0x0000001a04037224 */ /* 0x008fe400078e0203 */
[----:B------:R-:W-:Y:S02]  /*0d90*/  IMAD R152, R0, R15, R6 ;  /* 0x0000000f00987224 */ /* 0x000fe400078e0206 */
[----:B------:R-:W-:-:S03]  /*0da0*/  IMAD.MOV.U32 R4, RZ, RZ, 0x1 ;  /* 0x00000001ff047424 */ /* 0x000fc600078e00ff */
[----:B------:R-:W-:Y:S02]  /*0db0*/  SEL R153, R152, R3, !P1 ;  /* 0x0000000398997207 */ /* 0x000fe40004800000 */
[----:B------:R-:W-:Y:S02]  /*0dc0*/  PRMT R0, R4, 0x7610, R0 ;  /* 0x0000761004007816 */ /* 0x000fe40000000000 */
[----:B------:R-:W-:-:S07]  /*0dd0*/  SEL R152, R3, R152, !P1 ;  /* 0x0000009803987207 */ /* 0x000fce0004800000 */
.L_x_8:
[----:B------:R-:W-:-:S08]  /*0de0*/  NOP ;  /* 0x0000000000007918 */ /* 0x000fd00000000000 */
[----:B------:R-:W0:Y:S02]  /*0df0*/  USETMAXREG.TRY_ALLOC.CTAPOOL UP0, 0xe8 ;  /* 0x000000e8000079c8 */ /* 0x000e240008000600 */
[----:B0-----:R-:W-:-:S13]  /*0e00*/  PLOP3.LUT P0, PT, PT, PT, UP0, 0x80, 0x0 ;  /* 0x000000000000781c */ /* 0x001fda0003f0f008 */
[----:B------:R-:W-:Y:S05]  /*0e10*/  @!P0 BRA `(.L_x_8) ;  /* 0xfffffffc00f08947 */ /* 0x000fea000383ffff */
[----:B------:R-:W-:Y:S01]  /*0e20*/  ULDC.64 UR4, c[0x0][0x598] ;  /* 0x0001660000047ab9 */ /* 0x000fe20000000a00 */
[----:B------:R-:W-:Y:S01]  /*0e30*/  ULDC.64 UR36, c[0x0][0x208] ;  /* 0x0000820000247ab9 */ /* 0x000fe20000000a00 */
[----:B------:R-:W-:-:S04]  /*0e40*/  ISETP.NE.U32.AND P0, PT, RZ, UR4, PT ;  /* 0x00000004ff007c0c */ /* 0x000fc8000bf05070 */
[----:B------:R-:W-:-:S13]  /*0e50*/  ISETP.NE.AND.EX P0, PT, RZ, UR5, PT, P0 ;  /* 0x00000005ff007c0c */ /* 0x000fda000bf05300 */
[----:B------:R-:W-:Y:S05]  /*0e60*/  @!P0 BRA `(.L_x_11) ;  /* 0x00000000001c8947 */ /* 0x000fea0003800000 */
[----:B------:R-:W0:Y:S02]  /*0e70*/  LDC.64 R4, c[0x0][0x598] ;  /* 0x00016600ff047b82 */ /* 0x000e240000000a00 */
[----:B0-----:R-:W2:Y:S02]  /*0e80*/  LDG.E.64 R4, desc[UR36][R4.64] ;  /* 0x0000002404047981 */ /* 0x001ea4000c1e1b00 */
[----:B--2---:R-:W-:-:S04]  /*0e90*/  ISETP.NE.U32.AND P0, PT, R4, RZ, PT ;  /* 0x000000ff0400720c */ /* 0x004fc80003f05070 */
[----:B------:R-:W-:-:S13]  /*0ea0*/  ISETP.NE.AND.EX P0, PT, R5, RZ, PT, P0 ;  /* 0x000000ff0500720c */ /* 0x000fda0003f05300 */
[----:B------:R-:W-:Y:S05]  /*0eb0*/  @!P0 BRA `(.L_x_11) ;  /* 0x0000000000088947 */ /* 0x000fea0003800000 */
[----:B------:R0:W5:Y:S01]  /*0ec0*/  LD.E R154, desc[UR36][R4.64] ;  /* 0x00000024049a7980 */ /* 0x000162000c101900 */
[----:B------:R-:W-:Y:S05]  /*0ed0*/  BRA `(.L_x_12) ;  /* 0x0000000000247947 */ /* 0x000fea0003800000 */
.L_x_11:
[----:B------:R-:W-:Y:S02]  /*0ee0*/  ULDC.64 UR4, c[0x0][0x588] ;  /* 0x0001620000047ab9 */ /* 0x000fe40000000a00 */
[----:B------:R-:W-:-:S04]  /*0ef0*/  ISETP.NE.U32.AND P0, PT, RZ, UR4, PT ;  /* 0x00000004ff007c0c */ /* 0x000fc8000bf05070 */
[----:B------:R-:W-:-:S13]  /*0f00*/  ISETP.NE.AND.EX P0, PT, RZ, UR5, PT, P0 ;  /* 0x00000005ff007c0c */ /* 0x000fda000bf05300 */
[----:B------:R-:W-:Y:S05]  /*0f10*/  @!P0 BRA `(.L_x_13) ;  /* 0x00000000000c8947 */ /* 0x000fea0003800000 */
[----:B------:R-:W0:Y:S02]  /*0f20*/  LDC.64 R154, c[0x0][0x588] ;  /* 0x00016200ff9a7b82 */ /* 0x000e240000000a00 */
[----:B0-----:R1:W5:Y:S01]  /*0f30*/  LDG.E R154, desc[UR36][R154.64] ;  /* 0x000000249a9a7981 */ /* 0x001362000c1e1900 */
[----:B------:R-:W-:Y:S05]  /*0f40*/  BRA `(.L_x_12) ;  /* 0x0000000000087947 */ /* 0x000fea0003800000 */
.L_x_13:
[----:B------:R-:W-:Y:S02]  /*0f50*/  ULDC UR4, c[0x0][0x580] ;  /* 0x0001600000047ab9 */ /* 0x000fe40000000800 */
[----:B------:R-:W-:-:S07]  /*0f60*/  IMAD.U32 R154, RZ, RZ, UR4 ;  /* 0x00000004ff9a7e24 */ /* 0x000fce000f8e00ff */
.L_x_12:
[----:B------:R-:W-:Y:S02]  /*0f70*/  ULDC.64 UR4, c[0x0][0x5a0] ;  /* 0x0001680000047ab9 */ /* 0x000fe40000000a00 */
[----:B------:R-:W-:-:S04]  /*0f80*/  ISETP.NE.U32.AND P0, PT, RZ, UR4, PT ;  /* 0x00000004ff007c0c */ /* 0x000fc8000bf05070 */
[----:B------:R-:W-:-:S13]  /*0f90*/  ISETP.NE.AND.EX P0, PT, RZ, UR5, PT, P0 ;  /* 0x00000005ff007c0c */ /* 0x000fda000bf05300 */
[----:B------:R-:W-:Y:S05]  /*0fa0*/  @!P0 BRA `(.L_x_14) ;  /* 0x00000000001c8947 */ /* 0x000fea0003800000 */
[----:B0-----:R-:W0:Y:S02]  /*0fb0*/  LDC.64 R4, c[0x0][0x5a0] ;  /* 0x00016800ff047b82 */ /* 0x001e240000000a00 */
[----:B0-----:R-:W2:Y:S02]  /*0fc0*/  LDG.E.64 R4, desc[UR36][R4.64] ;  /* 0x0000002404047981 */ /* 0x001ea4000c1e1b00 */
[----:B--2---:R-:W-:-:S04]  /*0fd0*/  ISETP.NE.U32.AND P0, PT, R4, RZ, PT ;  /* 0x000000ff0400720c */ /* 0x004fc80003f05070 */
[----:B------:R-:W-:-:S13]  /*0fe0*/  ISETP.NE.AND.EX P0, PT, R5, RZ, PT, P0 ;  /* 0x000000ff0500720c */ /* 0x000fda0003f05300 */
[----:B------:R-:W-:Y:S05]  /*0ff0*/  @!P0 BRA `(.L_x_14) ;  /* 0x0000000000088947 */ /* 0x000fea0003800000 */
[----:B-1----:R0:W5:Y:S01]  /*1000*/  LD.E R155, desc[UR36][R4.64] ;  /* 0x00000024049b7980 */ /* 0x002162000c101900 */
[----:B------:R-:W-:Y:S05]  /*1010*/  BRA `(.L_x_15) ;  /* 0x0000000000247947 */ /* 0x000fea0003800000 */
.L_x_14:
[----:B------:R-:W-:Y:S02]  /*1020*/  ULDC.64 UR4, c[0x0][0x590] ;  /* 0x0001640000047ab9 */ /* 0x000fe40000000a00 */
[----:B------:R-:W-:-:S04]  /*1030*/  ISETP.NE.U32.AND P0, PT, RZ, UR4, PT ;  /* 0x00000004ff007c0c */ /* 0x000fc8000bf05070 */
[----:B------:R-:W-:-:S13]  /*1040*/  ISETP.NE.AND.EX P0, PT, RZ, UR5, PT, P0 ;  /* 0x00000005ff007c0c */ /* 0x000fda000bf05300 */
[----:B------:R-:W-:Y:S05]  /*1050*/  @!P0 BRA `(.L_x_16) ;  /* 0x00000000000c8947 */ /* 0x000fea0003800000 */
[----:B0-----:R-:W1:Y:S02]  /*1060*/  LDC.64 R4, c[0x0][0x590] ;  /* 0x00016400ff047b82 */ /* 0x001e640000000a00 */
[----:B-1----:R1:W5:Y:S01]  /*1070*/  LDG.E R155, desc[UR36][R4.64] ;  /* 0x00000024049b7981 */ /* 0x002362000c1e1900 */
[----:B------:R-:W-:Y:S05]  /*1080*/  BRA `(.L_x_15) ;  /* 0x0000000000087947 */ /* 0x000fea0003800000 */
.L_x_16:
[----:B------:R-:W-:Y:S02]  /*1090*/  ULDC UR4, c[0x0][0x584] ;  /* 0x0001610000047ab9 */ /* 0x000fe40000000800 */
[----:B-1----:R-:W-:-:S07]  /*10a0*/  IMAD.U32 R155, RZ, RZ, UR4 ;  /* 0x00000004ff9b7e24 */ /* 0x002fce000f8e00ff */
.L_x_15:
[----:B------:R-:W-:-:S13]  /*10b0*/  LOP3.LUT P0, RZ, R0, 0xff, RZ, 0xc0, !PT ;  /* 0x000000ff00ff7812 */ /* 0x000fda000780c0ff */
[----:B------:R-:W-:Y:S05]  /*10c0*/  @!P0 EXIT ;  /* 0x000000000000894d */ /* 0x000fea0003800000 */
[----:B------:R-:W-:Y:S01]  /*10d0*/  ULDC UR4, c[0x0][0x28c] ;  /* 0x0000a30000047ab9 */ /* 0x000fe20000000800 */
[----:B------:R-:W-:Y:S01]  /*10e0*/  LOP3.LUT R164, R19, 0x1, RZ, 0xfc, !PT ;  /* 0x0000000113a47812 */ /* 0x000fe200078efcff */
[----:B------:R-:W-:Y:S01]  /*10f0*/  UIADD3 UR4, UR4, 0x7f, URZ ;  /* 0x0000007f04047890 */ /* 0x000fe2000fffe03f */
[----:B------:R-:W-:Y:S01]  /*1100*/  UMOV UR38, URZ ;  /* 0x0000003f00267c82 */ /* 0x000fe20008000000 */
[----:B------:R-:W-:Y:S02]  /*1110*/  UMOV UR39, URZ ;  /* 0x0000003f00277c82 */ /* 0x000fe40008000000 */
[----:B------:R-:W-:-:S04]  /*1120*/  USHF.R.S32.HI UR5, URZ, 0x1f, UR4 ;  /* 0x0000001f3f057899 */ /* 0x000fc80008011404 */
[----:B------:R-:W-:-:S04]  /*1130*/  ULEA.HI UR5, UR5, UR4, URZ, 0x7 ;  /* 0x0000000405057291 */ /* 0x000fc8000f8f383f */
[----:B------:R-:W-:-:S12]  /*1140*/  USHF.R.S32.HI UR40, URZ, 0x7, UR5 ;  /* 0x000000073f287899 */ /* 0x000fd80008011405 */
.L_x_288:
[----:B------:R-:W-:Y:S01]  /*1150*/  LOP3.LUT R0, R18, 0x80, RZ, 0xc0, !PT ;  /* 0x0000008012007812 */ /* 0x000fe200078ec0ff */
[----:B--2---:R-:W2:Y:S01]  /*1160*/  S2UR UR7, SR_CgaCtaId ;  /* 0x00000000000779c3 */ /* 0x004ea20000008800 */
[----:B------:R-:W-:Y:S02]  /*1170*/  UMOV UR6, 0x400 ;  /* 0x0000040000067882 */ /* 0x000fe40000000000 */
[----:B------:R-:W-:-:S06]  /*1180*/  SHF.R.U32.HI R0, RZ, 0x7, R0 ;  /* 0x00000007ff007819 */ /* 0x000fcc0000011600 */
[----:B---3--:R-:W3:Y:S01]  /*1190*/  SHFL.IDX PT, R0, R0, RZ, 0x1f ;  /* 0x00001fff00007589 */ /* 0x008ee200000e0000 */
[----:B--2---:R-:W-:Y:S01]  /*11a0*/  ULEA UR6, UR7, UR6, 0x18 ;  /* 0x0000000607067291 */ /* 0x004fe2000f8ec03f */
[----:B---3--:R-:W-:-:S13]  /*11b0*/  R2UR UR4, R0 ;  /* 0x00000000000472ca */ /* 0x008fda00000e0000 */
[----:B------:R-:W-:-:S04]  /*11c0*/  ULEA.HI UR5, UR4, UR4, URZ, 0x1 ;  /* 0x0000000404057291 */ /* 0x000fc8000f8f083f */
[----:B------:R-:W-:-:S04]  /*11d0*/  ULOP3.LUT UR5, UR5, 0x7fffe, URZ, 0xc0, !UPT ;  /* 0x0007fffe05057892 */ /* 0x000fc8000f8ec03f */
[----:B------:R-:W-:-:S03]  /*11e0*/  UIADD3 UR5, UR4, -UR5, URZ ;  /* 0x8000000504057290 */ /* 0x000fc6000fffe03f */
[----:B------:R-:W-:Y:S01]  /*11f0*/  ULDC UR4, c[0x0][0x28c] ;  /* 0x0000a30000047ab9 */ /* 0x000fe20000000800 */
[----:B------:R-:W-:Y:S01]  /*1200*/  ULEA UR5, UR5, UR6, 0xd ;  /* 0x0000000605057291 */ /* 0x000fe2000f8e683f */
[----:B------:R-:W-:-:S03]  /*1210*/  ISETP.LT.AND P0, PT, RZ, UR4, PT ;  /* 0x00000004ff007c0c */ /* 0x000fc6000bf01270 */
[----:B------:R-:W-:-:S04]  /*1220*/  UIADD3 UR5, UR5, 0x100, URZ ;  /* 0x0000010005057890 */ /* 0x000fc8000fffe03f */
[----:B------:R-:W-:-:S04]  /*1230*/  USHF.R.U32.HI UR5, URZ, 0x4, UR5 ;  /* 0x000000043f057899 */ /* 0x000fc80008011605 */
[----:B------:R-:W-:Y:S02]  /*1240*/  ULOP3.LUT UR41, UR5, 0x3fff, URZ, 0xc0, !UPT ;  /* 0x00003fff05297892 */ /* 0x000fe4000f8ec03f */
[----:B-1--45:R-:W-:Y:S10]  /*1250*/  @P0 BRA `(.L_x_17) ;  /* 0x0000000000400947 */ /* 0x032ff40003800000 */
[----:B------:R-:W-:Y:S01]  /*1260*/  MOV R0, 0x0 ;  /* 0x0000000000007802 */ /* 0x000fe20000000f00 */
[----:B------:R-:W-:Y:S01]  /*1270*/  ULDC.64 UR4, c[0x4][0x68] ;  /* 0x01001a0000047ab9 */ /* 0x000fe20000000a00 */
[----:B------:R-:W-:Y:S01]  /*1280*/  ULDC.64 UR6, c[0x4][0x8] ;  /* 0x0100020000067ab9 */ /* 0x000fe20000000a00 */
[----:B01----:R-:W-:Y:S01]  /*1290*/  IMAD.U32 R4, RZ, RZ, UR4 ;  /* 0x00000004ff047e24 */ /* 0x003fe2000f8e00ff */
[----:B------:R0:W1:Y:S01]  /*12a0*/  LDC.64 R14, c[0x4][R0] ;  /* 0x01000000000e7b82 */ /* 0x0000620000000a00 */
[----:B------:R-:W-:Y:S01]  /*12b0*/  IMAD.U32 R5, RZ, RZ, UR5 ;  /* 0x00000005ff057e24 */ /* 0x000fe2000f8e00ff */
[----:B------:R-:W-:Y:S01]  /*12c0*/  ULDC.64 UR4, c[0x4][0x70] ;  /* 0x01001c0000047ab9 */ /* 0x000fe20000000a00 */
[----:B------:R-:W-:Y:S01]  /*12d0*/  IMAD.U32 R10, RZ, RZ, UR6 ;  /* 0x00000006ff0a7e24 */ /* 0x000fe2000f8e00ff */
[----:B------:R-:W-:Y:S01]  /*12e0*/  MOV R6, UR4 ;  /* 0x0000000400067c02 */ /* 0x000fe20008000f00 */
[----:B------:R-:W-:Y:S02]  /*12f0*/  IMAD.U32 R7, RZ, RZ, UR5 ;  /* 0x00000005ff077e24 */ /* 0x000fe4000f8e00ff */
[----:B------:R-:W-:-:S02]  /*1300*/  IMAD.U32 R11, RZ, RZ, UR7 ;  /* 0x00000007ff0b7e24 */ /* 0x000fc4000f8e00ff */
[----:B------:R-:W-:Y:S02]  /*1310*/  IMAD.MOV.U32 R8, RZ, RZ, 0x1e1 ;  /* 0x000001e1ff087424 */ /* 0x000fe400078e00ff */
[----:B------:R-:W-:Y:S02]  /*1320*/  IMAD.MOV.U32 R12, RZ, RZ, 0x1 ;  /* 0x00000001ff0c7424 */ /* 0x000fe400078e00ff */
[----:B0-----:R-:W-:-:S07]  /*1330*/  IMAD.MOV.U32 R13, RZ, RZ, RZ ;  /* 0x000000ffff0d7224 */ /* 0x001fce00078e00ff */
[----:B------:R-:W-:-:S07]  /*1340*/  LEPC R20, `(.L_x_17) ;  /* 0x000000001014794e */ /* 0x000fce0000000000 */
[----:B-1---5:R-:W-:Y:S05]  /*1350*/  CALL.ABS.NOINC R14 ;  /* 0x000000000e007343 */ /* 0x022fea0003c00000 */
.L_x_17:
[----:B------:R-:W-:-:S13]  /*1360*/  ISETP.NE.AND P0, PT, R164, 0x3, PT ;  /* 0x00000003a400780c */ /* 0x000fda0003f05270 */
[----:B------:R-:W-:Y:S05]  /*1370*/  @!P0 BRA `(.L_x_18) ;  /* 0x0000000000048947 */ /* 0x000fea0003800000 */
[----:B------:R-:W-:Y:S01]  /*1380*/  BPT.TRAP 0x1 ;  /* 0x000000040000795c */ /* 0x000fe20000300000 */
.L_x_18:
[----:B------:R-:W2:Y:S01]  /*1390*/  S2UR UR5, SR_CgaCtaId ;  /* 0x00000000000579c3 */ /* 0x000ea20000008800 */
[----:B------:R-:W-:Y:S01]  /*13a0*/  UMOV UR4, 0x400 ;  /* 0x0000040000047882 */ /* 0x000fe20000000000 */
[----:B------:R-:W-:Y:S01]  /*13b0*/  IMAD.U32 R3, RZ, RZ, UR39 ;  /* 0x00000027ff037e24 */ /* 0x000fe2000f8e00ff */
[----:B------:R-:W-:-:S04]  /*13c0*/  MOV R0, UR38 ;  /* 0x0000002600007c02 */ /* 0x000fc80008000f00 */
[----:B------:R-:W-:Y:S01]  /*13d0*/  SHF.L.U32 R0, R0, 0x1f, RZ ;  /* 0x0000001f00007819 */ /* 0x000fe200000006ff */
[----:B--2---:R-:W-:-:S06]  /*13e0*/  ULEA UR4, UR5, UR4, 0x18 ;  /* 0x0000000405047291 */ /* 0x004fcc000f8ec03f */
[----:B------:R-:W-:-:S04]  /*13f0*/  IMAD.U32 R6, RZ, RZ, UR4 ;  /* 0x00000004ff067e24 */ /* 0x000fc8000f8e00ff */
[----:B------:R-:W-:-:S04]  /*1400*/  IMAD R3, R3, 0x8, R6 ;  /* 0x0000000803037824 */ /* 0x000fc800078e0206 */
[----:B------:R2:W3:Y:S01]  /*1410*/  SYNCS.PHASECHK.TRANS64.TRYWAIT P1, [R3+URZ], R0 ;  /* 0x00000000030075a7 */ /* 0x0004e2000802017f */
[----:B------:R-:W-:Y:S05]  /*1420*/  @!P0 BRA `(.L_x_19) ;  /* 0x0000000000048947 */ /* 0x000fea0003800000 */
[----:B------:R-:W-:Y:S01]  /*1430*/  BPT.TRAP 0x1 ;  /* 0x000000040000795c */ /* 0x000fe20000300000 */
.L_x_19:
[----:B---3--:R-:W-:Y:S05]  /*1440*/  @P1 BRA `(.L_x_20) ;  /* 0x0000000000081947 */ /* 0x008fea0003800000 */
[----:B------:R-:W3:Y:S02]  /*1450*/  SYNCS.PHASECHK.TRANS64.TRYWAIT P1, [R3+URZ], R0 ;  /* 0x00000000030075a7 */ /* 0x000ee4000802017f */
[----:B---3--:R-:W-:Y:S05]  /*1460*/  @!P1 BRA `(.L_x_21) ;  /* 0x000000b400649947 */ /* 0x008fea0003800000 */
.L_x_20:
[----:B------:R-:W-:-:S04]  /*1470*/  UISETP.LT.AND UP0, UPT, UR40, 0x1, UPT ;  /* 0x000000012800788c */ /* 0x000fc8000bf01270 */
[----:B------:R-:W-:-:S06]  /*1480*/  USEL UR4, UR40, 0x1, UP0 ;  /* 0x0000000128047887 */ /* 0x000fcc0008000000 */
[----:B--23--:R-:W-:Y:S01]  /*1490*/  IMAD.U32 R0, RZ, RZ, UR4 ;  /* 0x00000004ff007e24 */ /* 0x00cfe2000f8e00ff */
[----:B------:R-:W-:Y:S05]  /*14a0*/  WARPSYNC.ALL ;  /* 0x0000000000007948 */ /* 0x000fea0003800000 */
[----:B------:R-:W-:-:S04]  /*14b0*/  IADD3 R0, -R0, UR40, RZ ;  /* 0x0000002800007c10 */ /* 0x000fc8000fffe1ff */
[----:B------:R-:W-:Y:S02]  /*14c0*/  ISETP.GE.AND P1, PT, R0, 0x1, PT ;  /* 0x000000010000780c */ /* 0x000fe40003f26270 */
[----:B------:R-:W-:Y:S01]  /*14d0*/  R2UR UR4, R6 ;  /* 0x00000000060472ca */ /* 0x000fe200000e0000 */
[----:B------:R-:W-:Y:S01]  /*14e0*/  WARPGROUP.ARRIVE ;  /* 0x00000000000079c5 */ /* 0x000fe20000000000 */
[----:B------:R-:W-:Y:S01]  /*14f0*/  UMOV UR9, 0x40000040 ;  /* 0x4000004000097882 */ /* 0x000fe20000000000 */
[----:B------:R-:W-:Y:S01]  /*1500*/  UMOV UR11, 0x40000040 ;  /* 0x40000040000b7882 */ /* 0x000fe20000000000 */
[----:B------:R-:W-:Y:S01]  /*1510*/  UMOV UR13, 0x40000040 ;  /* 0x40000040000d7882 */ /* 0x000fe20000000000 */
[----:B------:R-:W-:-:S08]  /*1520*/  UMOV UR15, UR11 ;  /* 0x0000000b000f7c82 */ /* 0x000fd00008000000 */
[----:B------:R-:W-:-:S04]  /*1530*/  UIADD3 UR4, UR4, 0x20100, URZ ;  /* 0x0002010004047890 */ /* 0x000fc8000fffe03f */
[----:B------:R-:W-:-:S04]  /*1540*/  USHF.R.U32.HI UR4, URZ, 0x4, UR4 ;  /* 0x000000043f047899 */ /* 0x000fc80008011604 */
[----:B------:R-:W-:Y:S02]  /*1550*/  ULOP3.LUT UR5, UR4, 0x3fff, URZ, 0xc0, !UPT ;  /* 0x00003fff04057892 */ /* 0x000fe4000f8ec03f */
[----:B------:R-:W-:Y:S02]  /*1560*/  ULOP3.LUT UR4, UR41, 0x10000, URZ, 0xfc, !UPT ;  /* 0x0001000029047892 */ /* 0x000fe4000f8efc3f */
[----:B------:R-:W-:Y:S02]  /*1570*/  ULOP3.LUT UR5, UR5, 0x10000, URZ, 0xfc, !UPT ;  /* 0x0001000005057892 */ /* 0x000fe4000f8efc3f */
[----:B------:R-:W-:Y:S02]  /*1580*/  ULEA UR8, UR39, UR4, 0xc ;  /* 0x0000000427087291 */ /* 0x000fe4000f8e603f */
[----:B------:R-:W-:Y:S02]  /*1590*/  ULEA UR6, UR39, UR5, 0xb ;  /* 0x0000000527067291 */ /* 0x000fe4000f8e583f */
[----:B------:R-:W-:-:S05]  /*15a0*/  UIADD3 UR12, UR8, 0x400, URZ ;  /* 0x00000400080c7890 */ /* 0x000fca000fffe03f */
[----:B------:R-:W-:Y:S02]  /*15b0*/  UMOV UR10, UR6 ;  /* 0x00000006000a7c82 */ /* 0x000fe40008000000 */
[----:B------:R-:W-:Y:S01]  /*15c0*/  HGMMA.64x128x16.F32 R88, gdesc[UR8], RZ, !UPT, gsb0 ;  /* 0x01e00000085879f0 */ /* 0x000fe2000c0008ff */
[----:B------:R-:W-:Y:S02]  /*15d0*/  UMOV UR14, UR10 ;  /* 0x0000000a000e7c82 */ /* 0x000fe40008000000 */
[----:B------:R-:W-:Y:S02]  /*15e0*/  WARPGROUP.DEPBAR.LE gsb0, 0x0 ;  /* 0x00008000000079c5 */ /* 0x000fe40000010000 */
[----:B------:R-:W-:-:S07]  /*15f0*/  WARPGROUP.ARRIVE ;  /* 0x00000000000079c5 */ /* 0x000fce0000000000 */
[----:B------:R-:W-:Y:S01]  /*1600*/  HGMMA.64x128x16.F32 R24, gdesc[UR12], RZ, !UPT, gsb0 ;  /* 0x01e000000c1879f0 */ /* 0x000fe2000c0008ff */
[----:B------:R-:W-:Y:S02]  /*1610*/  UIADD3 UR12, UR8, 0x2, URZ ;  /* 0x00000002080c7890 */ /* 0x000fe4000fffe03f */
[----:B------:R-:W-:Y:S01]  /*1620*/  UIADD3 UR14, UR6, 0x2, URZ ;  /* 0x00000002060e7890 */ /* 0x000fe2000fffe03f */
[----:B------:R-:W-:Y:S01]  /*1630*/  UMOV UR13, 0x40000040 ;  /* 0x40000040000d7882 */ /* 0x000fe20000000000 */
[----:B------:R-:W-:Y:S01]  /*1640*/  UMOV UR15, 0x40000040 ;  /* 0x40000040000f7882 */ /* 0x000fe20000000000 */
[----:B------:R-:W-:Y:S02]  /*1650*/  WARPGROUP.DEPBAR.LE gsb0, 0x0 ;  /* 0x00008000000079c5 */ /* 0x000fe40000010000 */
[----:B------:R-:W-:-:S06]  /*1660*/  WARPGROUP.ARRIVE ;  /* 0x00000000000079c5 */ /* 0x000fcc0000000000 */
[----:B------:R-:W-:Y:S01]  /*1670*/  HGMMA.64x128x16.F32 R88, gdesc[UR12], R88, gsb0 ;  /* 0x01e000000c5879f0 */ /* 0x000fe20008000858 */
[----:B------:R-:W-:Y:S01]  /*1680*/  UIADD3 UR12, UR8, 0x402, URZ ;  /* 0x00000402080c7890 */ /* 0x000fe2000fffe03f */
[----:B------:R-:W-:Y:S01]  /*1690*/  UMOV UR13, 0x40000040 ;  /* 0x40000040000d7882 */ /* 0x000fe20000000000 */
[----:B------:R-:W-:Y:S02]  /*16a0*/  WARPGROUP.DEPBAR.LE gsb0, 0x0 ;  /* 0x00008000000079c5 */ /* 0x000fe40000010000 */
[----:B------:R-:W-:-:S07]  /*16b0*/  WARPGROUP.ARRIVE ;  /* 0x00000000000079c5 */ /* 0x000fce0000000000 */
[----:B------:R-:W-:Y:S01]  /*16c0*/  HGMMA.64x128x16.F32 R24, gdesc[UR12], R24, gsb0 ;  /* 0x01e000000c1879f0 */ /* 0x000fe20008000818 */
        /* <DEDUP_REMOVED lines=71> */
[----:B------:R-:W-:Y:S03]  /*1b40*/  HGMMA.64x128x16.F32 R24, gdesc[UR12], R24, gsb0 ;  /* 0x01e000000c1879f0 */ /* 0x000fe60008000818 */
[----:B------:R-:W-:Y:S02]  /*1b50*/  WARPGROUP.DEPBAR.LE gsb0, 0x0 ;  /* 0x00008000000079c5 */ /* 0x000fe40000010000 */
[----:B------:R-:W-:Y:S05]  /*1b60*/  @!P1 BRA `(.L_x_22) ;  /* 0x0000000800349947 */ /* 0x000fea0003800000 */
[----:B------:R-:W-:Y:S02]  /*1b70*/  UIADD3 UR6, UR39, 0x1, URZ ;  /* 0x0000000127067890 */ /* 0x000fe4000fffe03f */
[----:B------:R-:W-:Y:S02]  /*1b80*/  IMAD.U32 R3, RZ, RZ, UR39 ;  /* 0x00000027ff037e24 */ /* 0x000fe4000f8e00ff */
[----:B------:R-:W-:-:S04]  /*1b90*/  UISETP.NE.AND UP0, UPT, UR6, 0x2, UPT ;  /* 0x000000020600788c */ /* 0x000fc8000bf05270 */
[----:B------:R-:W-:Y:S02]  /*1ba0*/  USEL UR7, URZ, 0x1, UP0 ;  /* 0x000000013f077887 */ /* 0x000fe40008000000 */
[----:B------:R-:W-:Y:S02]  /*1bb0*/  USEL UR6, UR6, URZ, UP0 ;  /* 0x0000003f06067287 */ /* 0x000fe40008000000 */
[----:B------:R-:W-:-:S06]  /*1bc0*/  ULOP3.LUT UR7, UR38, UR7, URZ, 0x3c, !UPT ;  /* 0x0000000726077292 */ /* 0x000fcc000f8e3c3f */
[----:B------:R-:W-:-:S07]  /*1bd0*/  IMAD.U32 R7, RZ, RZ, UR7 ;  /* 0x00000007ff077e24 */ /* 0x000fce000f8e00ff */
.L_x_29:
[----:B------:R-:W-:Y:S05]  /*1be0*/  @!P0 BRA `(.L_x_23) ;  /* 0x0000000000048947 */ /* 0x000fea0003800000 */
[----:B------:R-:W-:Y:S01]  /*1bf0*/  BPT.TRAP 0x1 ;  /* 0x000000040000795c */ /* 0x000fe20000300000 */
.L_x_23:
[----:B------:R-:W2:Y:S01]  /*1c00*/  S2UR UR8, SR_CgaCtaId ;  /* 0x00000000000879c3 */ /* 0x000ea20000008800 */
[----:B------:R-:W-:Y:S01]  /*1c10*/  UMOV UR7, 0x400 ;  /* 0x0000040000077882 */ /* 0x000fe20000000000 */
[----:B01----:R-:W-:Y:S01]  /*1c20*/  IMAD.U32 R5, RZ, RZ, UR6 ;  /* 0x00000006ff057e24 */ /* 0x003fe2000f8e00ff */
[----:B------:R-:W-:Y:S01]  /*1c30*/  SHF.L.U32 R4, R7, 0x1f, RZ ;  /* 0x0000001f07047819 */ /* 0x000fe200000006ff */
[----:B--2---:R-:W-:-:S06]  /*1c40*/  ULEA UR7, UR8, UR7, 0x18 ;  /* 0x0000000708077291 */ /* 0x004fcc000f8ec03f */
[----:B------:R-:W-:-:S05]  /*1c50*/  IMAD.U32 R6, RZ, RZ, UR7 ;  /* 0x00000007ff067e24 */ /* 0x000fca000f8e00ff */
[----:B------:R-:W-:-:S04]  /*1c60*/  LEA R5, R5, R6, 0x3 ;  /* 0x0000000605057211 */ /* 0x000fc800078e18ff */
[----:B------:R0:W1:Y:S01]  /*1c70*/  SYNCS.PHASECHK.TRANS64.TRYWAIT P1, [R5+URZ], R4 ;  /* 0x00000004050075a7 */ /* 0x000062000802017f */
[----:B------:R-:W-:Y:S05]  /*1c80*/  @!P0 BRA `(.L_x_24) ;  /* 0x0000000000048947 */ /* 0x000fea0003800000 */
[----:B------:R-:W-:Y:S01]  /*1c90*/  BPT.TRAP 0x1 ;  /* 0x000000040000795c */ /* 0x000fe20000300000 */
.L_x_24:
[----:B-1----:R-:W-:Y:S05]  /*1ca0*/  @P1 BRA `(.L_x_25) ;  /* 0x0000000000081947 */ /* 0x002fea0003800000 */
[----:B------:R-:W1:Y:S02]  /*1cb0*/  SYNCS.PHASECHK.TRANS64.TRYWAIT P1, [R5+URZ], R4 ;  /* 0x00000004050075a7 */ /* 0x000e64000802017f */
[----:B-1----:R-:W-:Y:S05]  /*1cc0*/  @!P1 BRA `(.L_x_26) ;  /* 0x000000ac00609947 */ /* 0x002fea0003800000 */
.L_x_25:
[----:B------:R-:W-:Y:S01]  /*1cd0*/  ULEA UR10, UR6, UR4, 0xc ;  /* 0x00000004060a7291 */ /* 0x000fe2000f8e603f */
[----:B------:R-:W-:Y:S01]  /*1ce0*/  WARPGROUP.ARRIVE ;  /* 0x00000000000079c5 */ /* 0x000fe20000000000 */
[----:B------:R-:W-:Y:S01]  /*1cf0*/  ULEA UR8, UR6, UR5, 0xb ;  /* 0x0000000506087291 */ /* 0x000fe2000f8e583f */
[----:B------:R-:W-:Y:S01]  /*1d00*/  UMOV UR13, 0x40000040 ;  /* 0x40000040000d7882 */ /* 0x000fe20000000000 */
[----:B------:R-:W-:-:S03]  /*1d10*/  UMOV UR15, 0x40000040 ;  /* 0x40000040000f7882 */ /* 0x000fc60000000000 */
[----:B------:R-:W-:Y:S02]  /*1d20*/  UMOV UR12, UR10 ;  /* 0x0000000a000c7c82 */ /* 0x000fe40008000000 */
[----:B------:R-:W-:Y:S02]  /*1d30*/  UMOV UR14, UR8 ;  /* 0x00000008000e7c82 */ /* 0x000fe40008000000 */
        /* <DEDUP_REMOVED lines=92> */
[----:B------:R-:W-:Y:S01]  /*2300*/  BPT.TRAP 0x1 ;  /* 0x000000040000795c */ /* 0x000fe20000300000 */
.L_x_27:
[----:B------:R-:W-:-:S13]  /*2310*/  ISETP.NE.AND P1, PT, R156, RZ, PT ;  /* 0x000000ff9c00720c */ /* 0x000fda0003f25270 */
[----:B01----:R-:W-:-:S04]  /*2320*/  @P1 IMAD R4, R3, 0x8, R6 ;  /* 0x0000000803041824 */ /* 0x003fc800078e0206 */
[----:B------:R-:W-:-:S05]  /*2330*/  @P1 VIADD R5, R4, 0x10 ;  /* 0x0000001004051836 */ /* 0x000fca0000000000 */
[----:B------:R-:W-:-:S04]  /*2340*/  @P1 PRMT R5, R22, 0x654, R5 ;  /* 0x0000065416051816 */ /* 0x000fc80000000005 */
[----:B------:R0:W-:Y:S01]  /*2350*/  @P1 SYNCS.ARRIVE.TRANS64.RED.A1T0 RZ, [R5+URZ], RZ ;  /* 0x000000ff05ff19a7 */ /* 0x0001e2000810043f */
[----:B------:R-:W-:-:S13]  /*2360*/  ISETP.GT.U32.AND P1, PT, R19, 0x1, PT ;  /* 0x000000011300780c */ /* 0x000fda0003f24070 */
[----:B0-----:R-:W-:Y:S05]  /*2370*/  @P1 BRA `(.L_x_28) ;  /* 0x0000000000041947 */ /* 0x001fea0003800000 */
[----:B------:R-:W-:Y:S01]  /*2380*/  BPT.TRAP 0x1 ;  /* 0x000000040000795c */ /* 0x000fe20000300000 */
.L_x_28:
[----:B------:R-:W-:Y:S01]  /*2390*/  UIADD3 UR6, UR6, 0x1, URZ ;  /* 0x0000000106067890 */ /* 0x000fe2000fffe03f */
[C---:B------:R-:W-:Y:S01]  /*23a0*/  ISETP.GT.AND P2, PT, R0.reuse, 0x1, PT ;  /* 0x000000010000780c */ /* 0x040fe20003f44270 */
[----:B------:R-:W-:Y:S02]  /*23b0*/  VIADD R3, R3, 0x1 ;  /* 0x0000000103037836 */ /* 0x000fe40000000000 */
[----:B------:R-:W-:Y:S01]  /*23c0*/  UISETP.NE.AND UP0, UPT, UR6, 0x2, UPT ;  /* 0x000000020600788c */ /* 0x000fe2000bf05270 */
[----:B------:R-:W-:Y:S02]  /*23d0*/  VIADD R0, R0, 0xffffffff ;  /* 0xffffffff00007836 */ /* 0x000fe40000000000 */
[C---:B------:R-:W-:Y:S01]  /*23e0*/  ISETP.NE.AND P1, PT, R3.reuse, 0x2, PT ;  /* 0x000000020300780c */ /* 0x040fe20003f25270 */
[----:B------:R-:W-:Y:S02]  /*23f0*/  USEL UR7, URZ, 0x1, UP0 ;  /* 0x000000013f077887 */ /* 0x000fe40008000000 */
[----:B------:R-:W-:Y:S01]  /*2400*/  USEL UR6, UR6, URZ, UP0 ;  /* 0x0000003f06067287 */ /* 0x000fe20008000000 */
[----:B------:R-:W-:-:S03]  /*2410*/  SEL R3, R3, RZ, P1 ;  /* 0x000000ff03037207 */ /* 0x000fc60000800000 */
[----:B------:R-:W-:Y:S01]  /*2420*/  LOP3.LUT R7, R7, UR7, RZ, 0x3c, !PT ;  /* 0x0000000707077c12 */ /* 0x000fe2000f8e3cff */
[----:B------:R-:W-:Y:S07]  /*2430*/  @P2 BRA `(.L_x_29) ;  /* 0xfffffff400e82947 */ /* 0x000fee000383ffff */
.L_x_22:
[----:B------:R-:W2:Y:S02]  /*2440*/  LDC R0, c[0x0][0x28c] ;  /* 0x0000a300ff007b82 */ /* 0x000ea40000000800 */
[----:B--2---:R-:W-:-:S13]  /*2450*/  ISETP.GE.AND P1, PT, R0, 0x1, PT ;  /* 0x000000010000780c */ /* 0x004fda0003f26270 */
[----:B------:R-:W-:Y:S05]  /*2460*/  @!P1 BRA `(.L_x_30) ;  /* 0x0000000000409947 */ /* 0x000fea0003800000 */
[----:B------:R-:W-:Y:S05]  /*2470*/  @!P0 BRA `(.L_x_31) ;  /* 0x0000000000048947 */ /* 0x000fea0003800000 */
[----:B------:R-:W-:Y:S01]  /*2480*/  BPT.TRAP 0x1 ;  /* 0x000000040000795c */ /* 0x000fe20000300000 */
.L_x_31:
[----:B------:R-:W-:Y:S01]  /*2490*/  ISETP.NE.AND P0, PT, R156, RZ, PT ;  /* 0x000000ff9c00720c */ /* 0x000fe20003f05270 */
[----:B------:R-:W-:-:S12]  /*24a0*/  UISETP.LT.AND UP1, UPT, UR40, 0x1, UPT ;  /* 0x000000012800788c */ /* 0x000fd8000bf21270 */
[----:B------:R-:W-:-:S05]  /*24b0*/  VOTEU.ANY UP0, P0 ;  /* 0x00000000003f7886 */ /* 0x000fca0000000100 */
[----:B------:R-:W-:-:S04]  /*24c0*/  @UP0 USEL UR4, UR40, 0x1, UP1 ;  /* 0x0000000128040887 */ /* 0x000fc80008800000 */
[----:B------:R-:W-:-:S06]  /*24d0*/  @UP0 UIADD3 UR4, UR39, UR40, -UR4 ;  /* 0x0000002827040290 */ /* 0x000fcc000fffe804 */
[----:B------:R-:W-:-:S04]  /*24e0*/  IMAD.U32 R0, RZ, RZ, UR4 ;  /* 0x00000004ff007e24 */ /* 0x000fc8000f8e00ff */
[----:B------:R-:W-:-:S05]  /*24f0*/  @P0 IMAD.SHL.U32 R0, R0, 0x8, RZ ;  /* 0x0000000800000824 */ /* 0x000fca00078e00ff */
[----:B------:R-:W-:-:S04]  /*2500*/  @P0 LOP3.LUT R0, R0, 0x8, RZ, 0xc0, !PT ;  /* 0x0000000800000812 */ /* 0x000fc800078ec0ff */
[----:B------:R-:W-:-:S04]  /*2510*/  @P0 IADD3 R3, R6, 0x10, R0 ;  /* 0x0000001006030810 */ /* 0x000fc80007ffe000 */
[----:B------:R-:W-:-:S04]  /*2520*/  @P0 PRMT R3, R22, 0x654, R3 ;  /* 0x0000065416030816 */ /* 0x000fc80000000003 */
[----:B------:R2:W-:Y:S01]  /*2530*/  @P0 SYNCS.ARRIVE.TRANS64.RED.A1T0 RZ, [R3+URZ], RZ ;  /* 0x000000ff03ff09a7 */ /* 0x0005e2000810043f */
[----:B------:R-:W-:-:S13]  /*2540*/  ISETP.GT.U32.AND P0, PT, R19, 0x1, PT ;  /* 0x000000011300780c */ /* 0x000fda0003f04070 */
[----:B--2---:R-:W-:Y:S05]  /*2550*/  @P0 BRA `(.L_x_30) ;  /* 0x0000000000040947 */ /* 0x004fea0003800000 */
[----:B------:R-:W-:Y:S01]  /*2560*/  BPT.TRAP 0x1 ;  /* 0x000000040000795c */ /* 0x000fe20000300000 */
.L_x_30:
[----:B------:R-:W2:Y:S01]  /*2570*/  LDC R6, c[0x0][0x288] ;  /* 0x0000a200ff067b82 */ /* 0x000ea20000000800 */
[--C-:B------:R-:W-:Y:S01]  /*2580*/  SHF.R.U32.HI R0, RZ, 0x2, R18.reuse ;  /* 0x00000002ff007819 */ /* 0x100fe20000011612 */
[----:B------:R-:W-:Y:S01]  /*2590*/  UIADD3 UR39, UR40, UR39, URZ ;  /* 0x0000002728277290 */ /* 0x000fe2000fffe03f */
[----:B01----:R-:W-:Y:S01]  /*25a0*/  SHF.R.U32.HI R5, RZ, 0x7, R18 ;  /* 0x00000007ff057819 */ /* 0x003fe20000011612 */
[----:B------:R-:W-:Y:S01]  /*25b0*/  ULDC UR8, c[0x0][0x284] ;  /* 0x0000a10000087ab9 */ /* 0x000fe20000000800 */
[----:B------:R-:W-:Y:S01]  /*25c0*/  LOP3.LUT R3, R0, 0x7, RZ, 0xc0, !PT ;  /* 0x0000000700037812 */ /* 0x000fe200078ec0ff */
[----:B------:R-:W-:Y:S01]  /*25d0*/  USHF.R.U32.HI UR4, URZ, 0x1, UR39 ;  /* 0x000000013f047899 */ /* 0x000fe20008011627 */
[----:B------:R-:W-:Y:S01]  /*25e0*/  LOP3.LUT R4, R18, 0x60, RZ, 0xc0, !PT ;  /* 0x0000006012047812 */ /* 0x000fe200078ec0ff */
[----:B------:R-:W-:Y:S01]  /*25f0*/  UISETP.GT.U32.AND UP1, UPT, UR39, 0x1, UPT ;  /* 0x000000012700788c */ /* 0x000fe2000bf24070 */
[----:B------:R-:W-:Y:S01]  /*2600*/  LOP3.LUT R0, R5, 0x1, RZ, 0xc0, !PT ;  /* 0x0000000105007812 */ /* 0x000fe200078ec0ff */
[----:B------:R-:W-:Y:S01]  /*2610*/  ULOP3.LUT UR4, UR4, 0x1, URZ, 0xc0, !UPT ;  /* 0x0000000104047892 */ /* 0x000fe2000f8ec03f */
[----:B------:R-:W-:Y:S01]  /*2620*/  SHF.R.U32.HI R8, RZ, 0x1, R4 ;  /* 0x00000001ff087819 */ /* 0x000fe20000011604 */
[----:B------:R-:W-:Y:S01]  /*2630*/  ULDC.64 UR6, c[0x0][0x5d0] ;  /* 0x0001740000067ab9 */ /* 0x000fe20000000a00 */
[----:B------:R-:W-:Y:S01]  /*2640*/  SHF.L.U32 R11, R153, 0x7, RZ ;  /* 0x00000007990b7819 */ /* 0x000fe200000006ff */
[----:B------:R-:W-:Y:S01]  /*2650*/  IMAD.SHL.U32 R4, R0, 0x40, RZ ;  /* 0x0000004000047824 */ /* 0x000fe200078e00ff */
[----:B------:R-:W-:Y:S01]  /*2660*/  IADD3 R5, RZ, -R8, -R3 ;  /* 0x80000008ff057210 */ /* 0x000fe20007ffe803 */
[----:B------:R-:W-:Y:S01]  /*2670*/  UISETP.NE.U32.AND UP0, UPT, UR4, 0x1, UPT ;  /* 0x000000010400788c */ /* 0x000fe2000bf05070 */
[----:B------:R-:W-:Y:S01]  /*2680*/  SHF.R.S32.HI R15, RZ, 0x1f, R23 ;  /* 0x0000001fff0f7819 */ /* 0x000fe20000011417 */
[----:B------:R-:W-:Y:S01]  /*2690*/  UISETP.LT.U32.AND UP1, UPT, UR40, 0x2, UP1 ;  /* 0x000000022800788c */ /* 0x000fe20008f21070 */
[----:B------:R-:W-:Y:S01]  /*26a0*/  LOP3.LUT R165, R4, 0x40, R3, 0xe2, !PT ;  /* 0x0000004004a57812 */ /* 0x000fe200078ee203 */
[----:B------:R-:W-:Y:S01]  /*26b0*/  IMAD R157, R0, -0x40, R5 ;  /* 0xffffffc0009d7824 */ /* 0x000fe200078e0205 */
[----:B------:R-:W-:Y:S01]  /*26c0*/  LOP3.LUT R3, R18, 0x3, RZ, 0xc0, !PT ;  /* 0x0000000312037812 */ /* 0x000fe200078ec0ff */
[----:B------:R-:W-:Y:S01]  /*26d0*/  IMAD.SHL.U32 R0, R152, 0x100, RZ ;  /* 0x0000010098007824 */ /* 0x000fe200078e00ff */
[----:B------:R-:W-:Y:S01]  /*26e0*/  UISETP.GT.U32.AND UP0, UPT, UR40, 0x1, !UP0 ;  /* 0x000000012800788c */ /* 0x000fe2000c704070 */
[----:B--2---:R-:W-:Y:S01]  /*26f0*/  ISETP.GE.AND P0, PT, R11, R6, PT ;  /* 0x000000060b00720c */ /* 0x004fe20003f06270 */
[----:B------:R-:W-:Y:S01]  /*2700*/  IMAD R4, R15, UR6, RZ ;  /* 0x000000060f047c24 */ /* 0x000fe2000f8e02ff */
[----:B------:R-:W-:Y:S01]  /*2710*/  USEL UR5, URZ, 0x1, !UP1 ;  /* 0x000000013f057887 */ /* 0x000fe2000c800000 */
[----:B------:R-:W-:Y:S01]  /*2720*/  IMAD R10, R3, -0x2, R6 ;  /* 0xfffffffe030a7824 */ /* 0x000fe200078e0206 */
[----:B------:R-:W-:Y:S01]  /*2730*/  ISETP.GE.OR P0, PT, R0, UR8, P0 ;  /* 0x0000000800007c0c */ /* 0x000fe20008706670 */
[----:B------:R-:W-:Y:S01]  /*2740*/  IMAD.SHL.U32 R6, R18, 0x2, RZ ;  /* 0x0000000212067824 */ /* 0x000fe200078e00ff */
[----:B------:R-:W-:Y:S01]  /*2750*/  USEL UR4, URZ, 0x1, !UP0 ;  /* 0x000000013f047887 */ /* 0x000fe2000c000000 */
[----:B------:R-:W-:Y:S01]  /*2760*/  IMAD.WIDE R152, R152, 0x100, RZ ;  /* 0x0000010098987825 */ /* 0x000fe200078e02ff */
[----:B------:R-:W-:Y:S01]  /*2770*/  ULOP3.LUT UR39, UR39, 0x1, URZ, 0xc0, !UPT ;  /* 0x0000000127277892 */ /* 0x000fe2000f8ec03f */
[----:B------:R-:W-:Y:S01]  /*2780*/  IADD3 R157, -R0, UR8, R157 ;  /* 0x00000008009d7c10 */ /* 0x000fe2000fffe19d */
[----:B------:R-:W-:Y:S01]  /*2790*/  ULOP3.LUT UR38, UR4, UR38, UR5, 0x96, !UPT ;  /* 0x0000002604267292 */ /* 0x000fe2000f8e9605 */
[----:B------:R-:W-:Y:S01]  /*27a0*/  LOP3.LUT R6, R11, 0x6, R6, 0xf8, !PT ;  /* 0x000000060b067812 */ /* 0x000fe200078ef806 */
[----:B------:R-:W-:Y:S01]  /*27b0*/  IMAD R9, R23, UR7, R4 ;  /* 0x0000000717097c24 */ /* 0x000fe2000f8e0204 */
[----:B------:R-:W-:Y:S01]  /*27c0*/  LOP3.LUT R165, R152, R165, R8, 0xfe, !PT ;  /* 0x000000a598a57212 */ /* 0x000fe200078efe08 */
[----:B------:R-:W-:Y:S01]  /*27d0*/  IMAD.IADD R0, R10, 0x1, -R11 ;  /* 0x000000010a007824 */ /* 0x000fe200078e0a0b */
[----:B------:R-:W-:Y:S01]  /*27e0*/  SHF.R.S32.HI R7, RZ, 0x1f, R6 ;  /* 0x0000001fff077819 */ /* 0x000fe20000011406 */
[----:B------:R-:W-:-:S02]  /*27f0*/  IMAD.MOV.U32 R3, RZ, RZ, -0x1 ;  /* 0xffffffffff037424 */ /* 0x000fc400078e00ff */
[----:B------:R-:W-:-:S04]  /*2800*/  IMAD.WIDE.U32 R4, R23, UR6, R6 ;  /* 0x0000000617047c25 */ /* 0x000fc8000f8e0006 */
[----:B------:R-:W-:Y:S02]  /*2810*/  IMAD.IADD R9, R5, 0x1, R9 ;  /* 0x0000000105097824 */ /* 0x000fe400078e0209 */
[----:B------:R-:W-:Y:S01]  /*2820*/  IMAD.MOV.U32 R8, RZ, RZ, R4 ;  /* 0x000000ffff087224 */ /* 0x000fe200078e0004 */
[----:B------:R-:W-:Y:S06]  /*2830*/  @P0 BRA `(.L_x_32) ;  /* 0x0000008400700947 */ /* 0x000fec0003800000 */
[----:B------:R-:W0:Y:S01]  /*2840*/  LDC.64 R4, c[0x0][0x5c8] ;  /* 0x00017200ff047b82 */ /* 0x000e220000000a00 */
[----:B-----5:R-:W-:Y:S01]  /*2850*/  FSETP.NEU.AND P1, PT, R155, RZ, PT ;  /* 0x000000ff9b00720b */ /* 0x020fe20003f2d000 */
[----:B------:R-:W-:Y:S01]  /*2860*/  BSSY B0, `(.L_x_32) ;  /* 0x0000859000007945 */ /* 0x000fe20003800000 */
[----:B------:R-:W-:-:S04]  /*2870*/  ISETP.GT.AND P2, PT, R157, RZ, PT ;  /* 0x000000ff9d00720c */ /* 0x000fc80003f44270 */
[----:B------:R-:W-:Y:S01]  /*2880*/  ISETP.GT.AND P0, PT, R0, RZ, P2 ;  /* 0x000000ff0000720c */ /* 0x000fe20001704270 */
[-C--:B0-----:R-:W-:Y:S02]  /*2890*/  IMAD R10, R153, R4.reuse, RZ ;  /* 0x00000004990a7224 */ /* 0x081fe400078e02ff */
[----:B------:R-:W-:-:S04]  /*28a0*/  IMAD.WIDE.U32 R166, R165, R4, R8 ;  /* 0x00000004a5a67225 */ /* 0x000fc800078e0008 */
[----:B------:R-:W-:-:S04]  /*28b0*/  IMAD R9, R165, R5, R10 ;  /* 0x00000005a5097224 */ /* 0x000fc800078e020a */
[----:B------:R-:W-:Y:S01]  /*28c0*/  IMAD.IADD R171, R167, 0x1, R9 ;  /* 0x00000001a7ab7824 */ /* 0x000fe200078e0209 */
[----:B------:R-:W-:Y:S06]  /*28d0*/  @!P1 BRA `(.L_x_33) ;  /* 0x0000006000209947 */ /* 0x000fec0003800000 */
[----:B------:R-:W0:Y:S01]  /*28e0*/  LDC.64 R10, c[0x0][0x5b8] ;  /* 0x00016e00ff0a7b82 */ /* 0x000e220000000a00 */
[----:B------:R-:W-:-:S07]  /*28f0*/  ULDC.64 UR4, c[0x0][0x5c0] ;  /* 0x0001700000047ab9 */ /* 0x000fce0000000a00 */
[----:B------:R-:W1:Y:S08]  /*2900*/  LDC.64 R12, c[0x0][0x5b0] ;  /* 0x00016c00ff0c7b82 */ /* 0x000e700000000a00 */
[----:B------:R-:W2:Y:S01]  /*2910*/  LDC.64 R8, c[0x0][0x5a8] ;  /* 0x00016a00ff087b82 */ /* 0x000ea20000000a00 */
[----:B0-----:R-:W-:-:S04]  /*2920*/  IMAD R14, R15, R10, RZ ;  /* 0x0000000a0f0e7224 */ /* 0x001fc800078e02ff */
[C---:B------:R-:W-:Y:S02]  /*2930*/  IMAD R11, R23.reuse, R11, R14 ;  /* 0x0000000b170b7224 */ /* 0x040fe400078e020e */
[----:B------:R-:W-:-:S04]  /*2940*/  IMAD.WIDE.U32 R14, R23, R10, R6 ;  /* 0x0000000a170e7225 */ /* 0x000fc800078e0006 */
[----:B-1----:R-:W-:Y:S01]  /*2950*/  IMAD R20, R153, R12, RZ ;  /* 0x0000000c99147224 */ /* 0x002fe200078e02ff */
[----:B------:R-:W-:-:S03]  /*2960*/  IADD3 R21, R15, R11, RZ ;  /* 0x0000000b0f157210 */ /* 0x000fc60007ffe0ff */
[----:B------:R-:W-:Y:S02]  /*2970*/  IMAD R169, R165, R13, R20 ;  /* 0x0000000da5a97224 */ /* 0x000fe400078e0214 */
[----:B------:R-:W-:-:S04]  /*2980*/  IMAD.MOV.U32 R20, RZ, RZ, R14 ;  /* 0x000000ffff147224 */ /* 0x000fc800078e000e */
[----:B------:R-:W-:-:S04]  /*2990*/  IMAD.WIDE.U32 R158, R165, R12, R20 ;  /* 0x0000000ca59e7225 */ /* 0x000fc800078e0014 */
[----:B------:R-:W-:Y:S01]  /*29a0*/  IMAD.IADD R159, R159, 0x1, R169 ;  /* 0x000000019f9f7824 */ /* 0x000fe200078e02a9 */
[----:B--2---:R-:W-:-:S04]  /*29b0*/  LEA R160, P1, R158, R8, 0x1 ;  /* 0x000000089ea07211 */ /* 0x004fc800078208ff */
[----:B------:R-:W-:-:S05]  /*29c0*/  LEA.HI.X R161, R158, R9, R159, 0x1, P1 ;  /* 0x000000099ea17211 */ /* 0x000fca00008f0c9f */
[----:B------:R-:W2:Y:S01]  /*29d0*/  @P0 LDG.E.LTC128B.U16 R167, desc[UR36][R160.64] ;  /* 0x00000024a0a70981 */ /* 0x000ea2000c1e1520 */
[----:B------:R-:W-:Y:S01]  /*29e0*/  IMAD.WIDE.U32 R162, R165, R12, R6 ;  /* 0x0000000ca5a27225 */ /* 0x000fe200078e0006 */
[----:B------:R-:W-:Y:S01]  /*29f0*/  ISETP.GT.AND P3, PT, R0, 0x1, P2 ;  /* 0x000000010000780c */ /* 0x000fe20001764270 */
[----:B------:R-:W-:Y:S02]  /*2a00*/  BSSY B1, `(.L_x_34) ;  /* 0x0000013000017945 */ /* 0x000fe40003800000 */
[----:B------:R-:W-:Y:S02]  /*2a10*/  IMAD.IADD R163, R169, 0x1, R163 ;  /* 0x00000001a9a37824 */ /* 0x000fe400078e02a3 */
[----:B------:R-:W-:-:S04]  /*2a20*/  IMAD.WIDE.U32 R162, R23, R10, R162 ;  /* 0x0000000a17a27225 */ /* 0x000fc800078e00a2 */
[----:B--2---:R-:W-:-:S05]  /*2a30*/  HADD2.F32 R158, -RZ, R167.H0_H0 ;  /* 0x200000a7ff9e7230 */ /* 0x004fca0000004100 */
[----:B------:R-:W-:Y:S01]  /*2a40*/  FMUL R159, R158, R155 ;  /* 0x0000009b9e9f7220 */ /* 0x000fe20000400000 */
[----:B------:R-:W-:-:S03]  /*2a50*/  LEA R158, P1, R166, UR4, 0x1 ;  /* 0x00000004a69e7c11 */ /* 0x000fc6000f8208ff */
[----:B------:R-:W-:Y:S01]  /*2a60*/  FFMA R159, R88, R154, R159 ;  /* 0x0000009a589f7223 */ /* 0x000fe2000000009f */
[----:B------:R-:W-:-:S04]  /*2a70*/  IMAD.IADD R88, R11, 0x1, R163 ;  /* 0x000000010b587824 */ /* 0x000fc800078e02a3 */
[----:B------:R-:W-:Y:S02]  /*2a80*/  F2FP.F16.F32.PACK_AB R161, RZ, R159 ;  /* 0x0000009fffa1723e */ /* 0x000fe400000000ff */
[----:B------:R-:W-:Y:S02]  /*2a90*/  LEA.HI.X R159, R166, UR5, R171, 0x1, P1 ;  /* 0x00000005a69f7c11 */ /* 0x000fe400088f0cab */
[----:B------:R-:W-:Y:S02]  /*2aa0*/  PRMT R163, R161, 0x7610, R163 ;  /* 0x00007610a1a37816 */ /* 0x000fe400000000a3 */
[----:B------:R-:W-:-:S03]  /*2ab0*/  LEA R160, P1, R162, R8, 0x1 ;  /* 0x00000008a2a07211 */ /* 0x000fc600078208ff */
[----:B------:R0:W-:Y:S01]  /*2ac0*/  @P0 STG.E.U16 desc[UR36][R158.64], R163 ;  /* 0x000000a39e000986 */ /* 0x0001e2000c101524 */
[--C-:B------:R-:W-:Y:S01]  /*2ad0*/  LEA.HI.X R161, R162, R9, R88.reuse, 0x1, P1 ;  /* 0x00000009a2a17211 */ /* 0x100fe200008f0c58 */
[C---:B------:R-:W-:Y:S01]  /*2ae0*/  IMAD.SHL.U32 R162, R12.reuse, 0x8, RZ ;  /* 0x000000080ca27824 */ /* 0x040fe200078e00ff */
[----:B------:R-:W-:Y:S02]  /*2af0*/  PRMT R88, R167, 0x7610, R88 ;  /* 0x00007610a7587816 */ /* 0x000fe40000000058 */
[----:B0-----:R-:W-:Y:S01]  /*2b00*/  SHF.L.U64.HI R163, R12, 0x3, R13 ;  /* 0x000000030ca37819 */ /* 0x001fe2000001020d */
[----:B------:R-:W-:Y:S06]  /*2b10*/  @!P3 BRA `(.L_x_35) ;  /* 0x000000000004b947 */ /* 0x000fec0003800000 */
[----:B------:R0:W5:Y:S02]  /*2b20*/  LDG.E.LTC128B.U16 R88, desc[UR36][R160.64+0x2] ;  /* 0x00000224a0587981 */ /* 0x000164000c1e1520 */
.L_x_35:
[----:B------:R-:W-:Y:S05]  /*2b30*/  BSYNC B1 ;  /* 0x0000000000017941 */ /* 0x000fea0003800000 */
.L_x_34:
[----:B-----5:R-:W-:Y:S01]  /*2b40*/  HADD2.F32 R168, -RZ, R88.H0_H0 ;  /* 0x20000058ffa87230 */ /* 0x020fe20000004100 */
[----:B------:R-:W-:Y:S01]  /*2b50*/  ISETP.GT.AND P0, PT, R157, 0x8, PT ;  /* 0x000000089d00780c */ /* 0x000fe20003f04270 */
[----:B------:R-:W-:-:S04]  /*2b60*/  IMAD.WIDE.U32 R166, R165, R12, R162 ;  /* 0x0000000ca5a67225 */ /* 0x000fc800078e00a2 */
[----:B------:R-:W-:Y:S01]  /*2b70*/  FMUL R168, R168, R155 ;  /* 0x0000009ba8a87220 */ /* 0x000fe20000400000 */
[----:B------:R-:W-:Y:S01]  /*2b80*/  IMAD.IADD R169, R169, 0x1, R167 ;  /* 0x00000001a9a97824 */ /* 0x000fe200078e02a7 */
[----:B------:R-:W-:Y:S02]  /*2b90*/  ISETP.GT.AND P1, PT, R0, RZ, P0 ;  /* 0x000000ff0000720c */ /* 0x000fe40000724270 */
[----:B------:R-:W-:Y:S01]  /*2ba0*/  FFMA R168, R89, R154, R168 ;  /* 0x0000009a59a87223 */ /* 0x000fe200000000a8 */
[----:B------:R-:W-:-:S04]  /*2bb0*/  IADD3 R89, P4, R14, R166, RZ ;  /* 0x000000a60e597210 */ /* 0x000fc80007f9e0ff */
[----:B------:R-:W-:Y:S01]  /*2bc0*/  F2FP.F16.F32.PACK_AB R168, RZ, R168 ;  /* 0x000000a8ffa8723e */ /* 0x000fe200000000ff */
[----:B------:R-:W-:Y:S01]  /*2bd0*/  IMAD.X R172, R169, 0x1, R21, P4 ;  /* 0x00000001a9ac7824 */ /* 0x000fe200020e0615 */
[C---:B------:R-:W-:Y:S02]  /*2be0*/  LEA R170, P4, R89.reuse, R8, 0x1 ;  /* 0x0000000859aa7211 */ /* 0x040fe400078808ff */
[----:B------:R-:W-:Y:S02]  /*2bf0*/  PRMT R167, R168, 0x7610, R167 ;  /* 0x00007610a8a77816 */ /* 0x000fe400000000a7 */
[----:B------:R-:W-:Y:S02]  /*2c00*/  PRMT R168, R88, 0x7610, R168 ;  /* 0x0000761058a87816 */ /* 0x000fe400000000a8 */
[----:B------:R-:W-:Y:S01]  /*2c10*/  LEA.HI.X R171, R89, R9, R172, 0x1, P4 ;  /* 0x0000000959ab7211 */ /* 0x000fe200020f0cac */
[----:B------:R1:W-:Y:S04]  /*2c20*/  @P3 STG.E.U16 desc[UR36][R158.64+0x2], R167 ;  /* 0x000002a79e003986 */ /* 0x0003e8000c101524 */
[----:B------:R2:W3:Y:S01]  /*2c30*/  @P1 LDG.E.LTC128B.U16 R168, desc[UR36][R170.64] ;  /* 0x00000024aaa81981 */ /* 0x0004e2000c1e1520 */
[----:B------:R-:W-:Y:S01]  /*2c40*/  IADD3 R166, P3, R6, R166, RZ ;  /* 0x000000a606a67210 */ /* 0x000fe20007f7e0ff */
[----:B------:R-:W-:Y:S03]  /*2c50*/  BSSY B1, `(.L_x_36) ;  /* 0x0000012000017945 */ /* 0x000fe60003800000 */
[----:B-1----:R-:W-:Y:S01]  /*2c60*/  IADD3.X R167, R7, R169, RZ, P3, !PT ;  /* 0x000000a907a77210 */ /* 0x002fe20001ffe4ff */
[----:B------:R-:W-:-:S02]  /*2c70*/  IMAD.SHL.U32 R169, R4, 0x10, RZ ;  /* 0x0000001004a97824 */ /* 0x000fc400078e00ff */
[----:B------:R-:W-:-:S03]  /*2c80*/  IMAD.WIDE.U32 R166, R23, R10, R166 ;  /* 0x0000000a17a67225 */ /* 0x000fc600078e00a6 */
[----:B--2---:R-:W-:Y:S01]  /*2c90*/  IADD3 R170, P3, R169, R158, RZ ;  /* 0x0000009ea9aa7210 */ /* 0x004fe20007f7e0ff */
[----:B------:R-:W-:Y:S01]  /*2ca0*/  IMAD.IADD R172, R11, 0x1, R167 ;  /* 0x000000010bac7824 */ /* 0x000fe200078e02a7 */
[----:B------:R-:W-:-:S05]  /*2cb0*/  SHF.L.U64.HI R167, R4, 0x4, R5 ;  /* 0x0000000404a77819 */ /* 0x000fca0000010205 */
[----:B------:R-:W-:Y:S02]  /*2cc0*/  IMAD.X R171, R167, 0x1, R159, P3 ;  /* 0x00000001a7ab7824 */ /* 0x000fe400018e069f */
[----:B---3--:R-:W-:-:S05]  /*2cd0*/  HADD2.F32 R88, -RZ, R168.H0_H0 ;  /* 0x200000a8ff587230 */ /* 0x008fca0000004100 */
[----:B------:R-:W-:Y:S01]  /*2ce0*/  FMUL R89, R88, R155 ;  /* 0x0000009b58597220 */ /* 0x000fe20000400000 */
[----:B------:R-:W-:-:S03]  /*2cf0*/  LEA R88, P4, R166, R8, 0x1 ;  /* 0x00000008a6587211 */ /* 0x000fc600078808ff */
[----:B------:R-:W-:Y:S01]  /*2d00*/  FFMA R90, R90, R154, R89 ;  /* 0x0000009a5a5a7223 */ /* 0x000fe20000000059 */
[----:B------:R-:W-:Y:S02]  /*2d10*/  LEA.HI.X R89, R166, R9, R172, 0x1, P4 ;  /* 0x00000009a6597211 */ /* 0x000fe400020f0cac */
[----:B------:R-:W-:Y:S02]  /*2d20*/  ISETP.GT.AND P4, PT, R0, 0x1, P0 ;  /* 0x000000010000780c */ /* 0x000fe40000784270 */
[----:B------:R-:W-:-:S05]  /*2d30*/  F2FP.F16.F32.PACK_AB R90, RZ, R90 ;  /* 0x0000005aff5a723e */ /* 0x000fca00000000ff */
[----:B------:R1:W-:Y:S06]  /*2d40*/  @P1 STG.E.U16 desc[UR36][R170.64], R90 ;  /* 0x0000005aaa001986 */ /* 0x0003ec000c101524 */
[----:B------:R-:W-:Y:S05]  /*2d50*/  @!P4 BRA `(.L_x_37) ;  /* 0x000000000004c947 */ /* 0x000fea0003800000 */
[----:B------:R2:W5:Y:S02]  /*2d60*/  LDG.E.LTC128B.U16 R168, desc[UR36][R88.64+0x2] ;  /* 0x0000022458a87981 */ /* 0x000564000c1e1520 */
.L_x_37:
[----:B------:R-:W-:Y:S05]  /*2d70*/  BSYNC B1 ;  /* 0x0000000000017941 */ /* 0x000fea0003800000 */
.L_x_36:
[----:B-1---5:R-:W-:Y:S01]  /*2d80*/  HADD2.F32 R90, -RZ, R168.H0_H0 ;  /* 0x200000a8ff5a7230 */ /* 0x022fe20000004100 */
[----:B------:R-:W-:Y:S01]  /*2d90*/  ISETP.GT.AND P1, PT, R0, 0x8, P2 ;  /* 0x000000080000780c */ /* 0x000fe20001724270 */
[----:B------:R-:W-:Y:S03]  /*2da0*/  BSSY B1, `(.L_x_38) ;  /* 0x000000a000017945 */ /* 0x000fe60003800000 */
[----:B------:R-:W-:-:S04]  /*2db0*/  FMUL R90, R90, R155 ;  /* 0x0000009b5a5a7220 */ /* 0x000fc80000400000 */
[----:B------:R-:W-:Y:S01]  /*2dc0*/  FFMA R90, R91, R154, R90 ;  /* 0x0000009a5b5a7223 */ /* 0x000fe2000000005a */
[----:B------:R-:W-:-:S04]  /*2dd0*/  @P4 IMAD.MOV.U32 R91, RZ, RZ, R171 ;  /* 0x000000ffff5b4224 */ /* 0x000fc800078e00ab */
[----:B------:R-:W-:-:S04]  /*2de0*/  F2FP.F16.F32.PACK_AB R90, RZ, R90 ;  /* 0x0000005aff5a723e */ /* 0x000fc800000000ff */
[----:B------:R-:W-:Y:S01]  /*2df0*/  PRMT R166, R90, 0x7610, R166 ;  /* 0x000076105aa67816 */ /* 0x000fe200000000a6 */
[----:B------:R-:W-:-:S05]  /*2e00*/  @P4 IMAD.MOV.U32 R90, RZ, RZ, R170 ;  /* 0x000000ffff5a4224 */ /* 0x000fca00078e00aa */
[----:B------:R1:W-:Y:S01]  /*2e10*/  @P4 STG.E.U16 desc[UR36][R90.64+0x2], R166 ;  /* 0x000002a65a004986 */ /* 0x0003e2000c101524 */
[----:B------:R-:W-:Y:S05]  /*2e20*/  @!P1 BRA `(.L_x_39) ;  /* 0x0000000000049947 */ /* 0x000fea0003800000 */
[----:B------:R3:W5:Y:S02]  /*2e30*/  LDG.E.LTC128B.U16 R168, desc[UR36][R160.64+0x10] ;  /* 0x00001024a0a87981 */ /* 0x000764000c1e1520 */
.L_x_39:
[----:B------:R-:W-:Y:S05]  /*2e40*/  BSYNC B1 ;  /* 0x0000000000017941 */ /* 0x000fea0003800000 */
.L_x_38:
[----:B-1---5:R-:W-:Y:S01]  /*2e50*/  HADD2.F32 R90, -RZ, R168.H0_H0 ;  /* 0x200000a8ff5a7230 */ /* 0x022fe20000004100 */
[----:B------:R-:W-:Y:S01]  /*2e60*/  ISETP.GT.AND P3, PT, R0, 0x9, P2 ;  /* 0x000000090000780c */ /* 0x000fe20001764270 */
[----:B------:R-:W-:Y:S03]  /*2e70*/  BSSY B1, `(.L_x_40) ;  /* 0x000000a000017945 */ /* 0x000fe60003800000 */
[----:B------:R-:W-:Y:S01]  /*2e80*/  FMUL R91, R90, R155 ;  /* 0x0000009b5a5b7220 */ /* 0x000fe20000400000 */
[----:B------:R-:W-:-:S03]  /*2e90*/  @P1 IMAD.MOV.U32 R90, RZ, RZ, R158 ;  /* 0x000000ffff5a1224 */ /* 0x000fc600078e009e */
[----:B------:R-:W-:-:S05]  /*2ea0*/  FFMA R91, R92, R154, R91 ;  /* 0x0000009a5c5b7223 */ /* 0x000fca000000005b */
[----:B------:R-:W-:-:S04]  /*2eb0*/  F2FP.F16.F32.PACK_AB R91, RZ, R91 ;  /* 0x0000005bff5b723e */ /* 0x000fc800000000ff */
[----:B------:R-:W-:Y:S01]  /*2ec0*/  PRMT R92, R91, 0x7610, R92 ;  /* 0x000076105b5c7816 */ /* 0x000fe2000000005c */
[----:B------:R-:W-:-:S05]  /*2ed0*/  @P1 IMAD.MOV.U32 R91, RZ, RZ, R159 ;  /* 0x000000ffff5b1224 */ /* 0x000fca00078e009f */
[----:B------:R1:W-:Y:S01]  /*2ee0*/  @P1 STG.E.U16 desc[UR36][R90.64+0x10], R92 ;  /* 0x0000105c5a001986 */ /* 0x0003e2000c101524 */
[----:B------:R-:W-:Y:S05]  /*2ef0*/  @!P3 BRA `(.L_x_41) ;  /* 0x000000000004b947 */ /* 0x000fea0003800000 */
[----:B------:R4:W5:Y:S02]  /*2f00*/  LDG.E.LTC128B.U16 R168, desc[UR36][R160.64+0x12] ;  /* 0x00001224a0a87981 */ /* 0x000964000c1e1520 */
.L_x_41:
[----:B------:R-:W-:Y:S05]  /*2f10*/  BSYNC B1 ;  /* 0x0000000000017941 */ /* 0x000fea0003800000 */
.L_x_40:
[----:B-1---5:R-:W-:Y:S01]  /*2f20*/  HADD2.F32 R90, -RZ, R168.H0_H0 ;  /* 0x200000a8ff5a7230 */ /* 0x022fe20000004100 */
[----:B------:R-:W-:Y:S01]  /*2f30*/  ISETP.GT.AND P1, PT, R0, 0x8, P0 ;  /* 0x000000080000780c */ /* 0x000fe20000724270 */
[----:B------:R-:W-:Y:S01]  /*2f40*/  @P3 IMAD.MOV.U32 R91, RZ, RZ, R159 ;  /* 0x000000ffff5b3224 */ /* 0x000fe200078e009f */
[----:B------:R-:W-:Y:S02]  /*2f50*/  BSSY B1, `(.L_x_42) ;  /* 0x0000009000017945 */ /* 0x000fe40003800000 */
[----:B------:R-:W-:-:S04]  /*2f60*/  FMUL R90, R90, R155 ;  /* 0x0000009b5a5a7220 */ /* 0x000fc80000400000 */
[----:B------:R-:W-:-:S05]  /*2f70*/  FFMA R90, R93, R154, R90 ;  /* 0x0000009a5d5a7223 */ /* 0x000fca000000005a */
[----:B------:R-:W-:-:S04]  /*2f80*/  F2FP.F16.F32.PACK_AB R90, RZ, R90 ;  /* 0x0000005aff5a723e */ /* 0x000fc800000000ff */
[----:B------:R-:W-:Y:S02]  /*2f90*/  PRMT R92, R90, 0x7610, R92 ;  /* 0x000076105a5c7816 */ /* 0x000fe4000000005c */
[----:B------:R-:W-:-:S05]  /*2fa0*/  @P3 MOV R90, R158 ;  /* 0x0000009e005a3202 */ /* 0x000fca0000000f00 */
[----:B------:R1:W-:Y:S01]  /*2fb0*/  @P3 STG.E.U16 desc[UR36][R90.64+0x12], R92 ;  /* 0x0000125c5a003986 */ /* 0x0003e2000c101524 */
[----:B------:R-:W-:Y:S05]  /*2fc0*/  @!P1 BRA `(.L_x_43) ;  /* 0x0000000000049947 */ /* 0x000fea0003800000 */
[----:B------:R0:W5:Y:S02]  /*2fd0*/  LDG.E.LTC128B.U16 R168, desc[UR36][R88.64+0x10] ;  /* 0x0000102458a87981 */ /* 0x000164000c1e1520 */
.L_x_43:
[----:B------:R-:W-:Y:S05]  /*2fe0*/  BSYNC B1 ;  /* 0x0000000000017941 */ /* 0x000fea0003800000 */
.L_x_42:
        /* <DEDUP_REMOVED lines=12> */
.L_x_45:
[----:B------:R-:W-:Y:S05]  /*30b0*/  BSYNC B1 ;  /* 0x0000000000017941 */ /* 0x000fea0003800000 */
.L_x_44:
[----:B-1---5:R-:W-:Y:S01]  /*30c0*/  HADD2.F32 R90, -RZ, R168.H0_H0 ;  /* 0x200000a8ff5a7230 */ /* 0x022fe20000004100 */
[----:B------:R-:W-:Y:S01]  /*30d0*/  ISETP.GT.AND P1, PT, R0, 0x10, P2 ;  /* 0x000000100000780c */ /* 0x000fe20001724270 */
[----:B------:R-:W-:Y:S01]  /*30e0*/  @P3 IMAD.MOV.U32 R91, RZ, RZ, R171 ;  /* 0x000000ffff5b3224 */ /* 0x000fe200078e00ab */
[----:B------:R-:W-:Y:S02]  /*30f0*/  BSSY B1, `(.L_x_46) ;  /* 0x0000009000017945 */ /* 0x000fe40003800000 */
[----:B------:R-:W-:-:S04]  /*3100*/  FMUL R90, R90, R155 ;  /* 0x0000009b5a5a7220 */ /* 0x000fc80000400000 */
[----:B------:R-:W-:-:S05]  /*3110*/  FFMA R90, R95, R154, R90 ;  /* 0x0000009a5f5a7223 */ /* 0x000fca000000005a */
[----:B------:R-:W-:-:S04]  /*3120*/  F2FP.F16.F32.PACK_AB R90, RZ, R90 ;  /* 0x0000005aff5a723e */ /* 0x000fc800000000ff */
[----:B------:R-:W-:Y:S01]  /*3130*/  PRMT R92, R90, 0x7610, R92 ;  /* 0x000076105a5c7816 */ /* 0x000fe2000000005c */
[----:B------:R-:W-:-:S05]  /*3140*/  @P3 IMAD.MOV.U32 R90, RZ, RZ, R170 ;  /* 0x000000ffff5a3224 */ /* 0x000fca00078e00aa */
[----:B------:R1:W-:Y:S01]  /*3150*/  @P3 STG.E.U16 desc[UR36][R90.64+0x12], R92 ;  /* 0x0000125c5a003986 */ /* 0x0003e2000c101524 */
[----:B------:R-:W-:Y:S05]  /*3160*/  @!P1 BRA `(.L_x_47) ;  /* 0x0000000000049947 */ /* 0x000fea0003800000 */
[----:B------:R0:W5:Y:S02]  /*3170*/  LDG.E.LTC128B.U16 R168, desc[UR36][R160.64+0x20] ;  /* 0x00002024a0a87981 */ /* 0x000164000c1e1520 */
.L_x_47:
[----:B------:R-:W-:Y:S05]  /*3180*/  BSYNC B1 ;  /* 0x0000000000017941 */ /* 0x000fea0003800000 */
.L_x_46:
        /* <DEDUP_REMOVED lines=12> */
.L_x_49:
[----:B------:R-:W-:Y:S05]  /*3250*/  BSYNC B1 ;  /* 0x0000000000017941 */ /* 0x000fea0003800000 */
.L_x_48:
        /* <DEDUP_REMOVED lines=12> */
.L_x_51:
[----:B------:R-:W-:Y:S05]  /*3320*/  BSYNC B1 ;  /* 0x0000000000017941 */ /* 0x000fea0003800000 */
.L_x_50:
        /* <DEDUP_REMOVED lines=12> */
.L_x_53:
[----:B------:R-:W-:Y:S05]  /*33f0*/  BSYNC B1 ;  /* 0x0000000000017941 */ /* 0x000fea0003800000 */
.L_x_52:
        /* <DEDUP_REMOVED lines=12> */
.L_x_55:
[----:B------:R-:W-:Y:S05]  /*34c0*/  BSYNC B1 ;  /* 0x0000000000017941 */ /* 0x000fea0003800000 */
.L_x_54:
        /* <DEDUP_REMOVED lines=12> */
.L_x_57:
[----:B------:R-:W-:Y:S05]  /*3590*/  BSYNC B1 ;  /* 0x0000000000017941 */ /* 0x000fea0003800000 */
.L_x_56:
        /* <DEDUP_REMOVED lines=12> */
.L_x_59:
[----:B------:R-:W-:Y:S05]  /*3660*/  BSYNC B1 ;  /* 0x0000000000017941 */ /* 0x000fea0003800000 */
.L_x_58:
        /* <DEDUP_REMOVED lines=12> */
.L_x_61:
[----:B------:R-:W-:Y:S05]  /*3730*/  BSYNC B1 ;  /* 0x0000000000017941 */ /* 0x000fea0003800000 */
.L_x_60:
        /* <DEDUP_REMOVED lines=12> */
.L_x_63:
[----:B------:R-:W-:Y:S05]  /*3800*/  BSYNC B1 ;  /* 0x0000000000017941 */ /* 0x000fea0003800000 */
.L_x_62:
        /* <DEDUP_REMOVED lines=12> */
.L_x_65:
[----:B------:R-:W-:Y:S05]  /*38d0*/  BSYNC B1 ;  /* 0x0000000000017941 */ /* 0x000fea0003800000 */
.L_x_64:
        /* <DEDUP_REMOVED lines=12> */
.L_x_67:
[----:B------:R-:W-:Y:S05]  /*39a0*/  BSYNC B1 ;  /* 0x0000000000017941 */ /* 0x000fea0003800000 */
.L_x_66:
        /* <DEDUP_REMOVED lines=12> */
.L_x_69:
[----:B------:R-:W-:Y:S05]  /*3a70*/  BSYNC B1 ;  /* 0x0000000000017941 */ /* 0x000fea0003800000 */
.L_x_68:
        /* <DEDUP_REMOVED lines=12> */
.L_x_71:
[----:B------:R-:W-:Y:S05]  /*3b40*/  BSYNC B1 ;  /* 0x0000000000017941 */ /* 0x000fea0003800000 */
.L_x_70:
        /* <DEDUP_REMOVED lines=12> */
.L_x_73:
[----:B------:R-:W-:Y:S05]  /*3c10*/  BSYNC B1 ;  /* 0x0000000000017941 */ /* 0x000fea0003800000 */
.L_x_72:
        /* <DEDUP_REMOVED lines=12> */
.L_x_75:
[----:B------:R-:W-:Y:S05]  /*3ce0*/  BSYNC B1 ;  /* 0x0000000000017941 */ /* 0x000fea0003800000 */
.L_x_74:
        /* <DEDUP_REMOVED lines=12> */
.L_x_77:
[----:B------:R-:W-:Y:S05]  /*3db0*/  BSYNC B1 ;  /* 0x0000000000017941 */ /* 0x000fea0003800000 */
.L_x_76:
        /* <DEDUP_REMOVED lines=12> */
.L_x_79:
[----:B------:R-:W-:Y:S05]  /*3e80*/  BSYNC B1 ;  /* 0x0000000000017941 */ /* 0x000fea0003800000 */
.L_x_78:
        /* <DEDUP_REMOVED lines=12> */
.L_x_81:
[----:B------:R-:W-:Y:S05]  /*3f50*/  BSYNC B1 ;  /* 0x0000000000017941 */ /* 0x000fea0003800000 */
.L_x_80:
        /* <DEDUP_REMOVED lines=12> */
.L_x_83:
[----:B------:R-:W-:Y:S05]  /*4020*/  BSYNC B1 ;  /* 0x0000000000017941 */ /* 0x000fea0003800000 */
.L_x_82:
        /* <DEDUP_REMOVED lines=12> */
.L_x_85:
[----:B------:R-:W-:Y:S05]  /*40f0*/  BSYNC B1 ;  /* 0x0000000000017941 */ /* 0x000fea0003800000 */
.L_x_84:
        /* <DEDUP_REMOVED lines=12> */
.L_x_87:
[----:B------:R-:W-:Y:S05]  /*41c0*/  BSYNC B1 ;  /* 0x0000000000017941 */ /* 0x000fea0003800000 */
.L_x_86:
        /* <DEDUP_REMOVED lines=12> */
.L_x_89:
[----:B------:R-:W-:Y:S05]  /*4290*/  BSYNC B1 ;  /* 0x0000000000017941 */ /* 0x000fea0003800000 */
.L_x_88:
        /* <DEDUP_REMOVED lines=12> */
.L_x_91:
[----:B------:R-:W-:Y:S05]  /*4360*/  BSYNC B1 ;  /* 0x0000000000017941 */ /* 0x000fea0003800000 */
.L_x_90:
        /* <DEDUP_REMOVED lines=12> */
.L_x_93:
[----:B------:R-:W-:Y:S05]  /*4430*/  BSYNC B1 ;  /* 0x0000000000017941 */ /* 0x000fea0003800000 */
.L_x_92:
        /* <DEDUP_REMOVED lines=12> */
.L_x_95:
[----:B------:R-:W-:Y:S05]  /*4500*/  BSYNC B1 ;  /* 0x0000000000017941 */ /* 0x000fea0003800000 */
.L_x_94:
        /* <DEDUP_REMOVED lines=12> */
.L_x_97:
[----:B------:R-:W-:Y:S05]  /*45d0*/  BSYNC B1 ;  /* 0x0000000000017941 */ /* 0x000fea0003800000 */
.L_x_96:
        /* <DEDUP_REMOVED lines=12> */
.L_x_99:
[----:B------:R-:W-:Y:S05]  /*46a0*/  BSYNC B1 ;  /* 0x0000000000017941 */ /* 0x000fea0003800000 */
.L_x_98:
        /* <DEDUP_REMOVED lines=12> */
.L_x_101:
[----:B------:R-:W-:Y:S05]  /*4770*/  BSYNC B1 ;  /* 0x0000000000017941 */ /* 0x000fea0003800000 */
.L_x_100:
        /* <DEDUP_REMOVED lines=12> */
.L_x_103:
[----:B------:R-:W-:Y:S05]  /*4840*/  BSYNC B1 ;  /* 0x0000000000017941 */ /* 0x000fea0003800000 */
.L_x_102:
        /* <DEDUP_REMOVED lines=12> */
.L_x_105:
[----:B------:R-:W-:Y:S05]  /*4910*/  BSYNC B1 ;  /* 0x0000000000017941 */ /* 0x000fea0003800000 */
.L_x_104:
        /* <DEDUP_REMOVED lines=12> */
.L_x_107:
[----:B------:R-:W-:Y:S05]  /*49e0*/  BSYNC B1 ;  /* 0x0000000000017941 */ /* 0x000fea0003800000 */
.L_x_106:
        /* <DEDUP_REMOVED lines=12> */
.L_x_109:
[----:B------:R-:W-:Y:S05]  /*4ab0*/  BSYNC B1 ;  /* 0x0000000000017941 */ /* 0x000fea0003800000 */
.L_x_108:
        /* <DEDUP_REMOVED lines=12> */
.L_x_111:
[----:B------:R-:W-:Y:S05]  /*4b80*/  BSYNC B1 ;  /* 0x0000000000017941 */ /* 0x000fea0003800000 */
.L_x_110:
        /* <DEDUP_REMOVED lines=12> */
.L_x_113:
[----:B------:R-:W-:Y:S05]  /*4c50*/  BSYNC B1 ;  /* 0x0000000000017941 */ /* 0x000fea0003800000 */
.L_x_112:
        /* <DEDUP_REMOVED lines=12> */
.L_x_115:
[----:B------:R-:W-:Y:S05]  /*4d20*/  BSYNC B1 ;  /* 0x0000000000017941 */ /* 0x000fea0003800000 */
.L_x_114:
        /* <DEDUP_REMOVED lines=12> */
.L_x_117:
[----:B------:R-:W-:Y:S05]  /*4df0*/  BSYNC B1 ;  /* 0x0000000000017941 */ /* 0x000fea0003800000 */
.L_x_116:
        /* <DEDUP_REMOVED lines=12> */
.L_x_119:
[----:B------:R-:W-:Y:S05]  /*4ec0*/  BSYNC B1 ;  /* 0x0000000000017941 */ /* 0x000fea0003800000 */
.L_x_118:
        /* <DEDUP_REMOVED lines=12> */
.L_x_121:
[----:B------:R-:W-:Y:S05]  /*4f90*/  BSYNC B1 ;  /* 0x0000000000017941 */ /* 0x000fea0003800000 */
.L_x_120:
        /* <DEDUP_REMOVED lines=12> */
.L_x_123:
[----:B------:R-:W-:Y:S05]  /*5060*/  BSYNC B1 ;  /* 0x0000000000017941 */ /* 0x000fea0003800000 */
.L_x_122:
        /* <DEDUP_REMOVED lines=12> */
.L_x_125:
[----:B------:R-:W-:Y:S05]  /*5130*/  BSYNC B1 ;  /* 0x0000000000017941 */ /* 0x000fea0003800000 */
.L_x_124:
        /* <DEDUP_REMOVED lines=12> */
.L_x_127:
[----:B------:R-:W-:Y:S05]  /*5200*/  BSYNC B1 ;  /* 0x0000000000017941 */ /* 0x000fea0003800000 */
.L_x_126:
        /* <DEDUP_REMOVED lines=12> */
.L_x_129:
[----:B------:R-:W-:Y:S05]  /*52d0*/  BSYNC B1 ;  /* 0x0000000000017941 */ /* 0x000fea0003800000 */
.L_x_128:
        /* <DEDUP_REMOVED lines=12> */
.L_x_131:
[----:B------:R-:W-:Y:S05]  /*53a0*/  BSYNC B1 ;  /* 0x0000000000017941 */ /* 0x000fea0003800000 */
.L_x_130:
        /* <DEDUP_REMOVED lines=12> */
.L_x_133:
[----:B------:R-:W-:Y:S05]  /*5470*/  BSYNC B1 ;  /* 0x0000000000017941 */ /* 0x000fea0003800000 */
.L_x_132:
        /* <DEDUP_REMOVED lines=12> */
.L_x_135:
[----:B------:R-:W-:Y:S05]  /*5540*/  BSYNC B1 ;  /* 0x0000000000017941 */ /* 0x000fea0003800000 */
.L_x_134:
        /* <DEDUP_REMOVED lines=12> */
.L_x_137:
[----:B------:R-:W-:Y:S05]  /*5610*/  BSYNC B1 ;  /* 0x0000000000017941 */ /* 0x000fea0003800000 */
.L_x_136:
        /* <DEDUP_REMOVED lines=12> */
.L_x_139:
[----:B------:R-:W-:Y:S05]  /*56e0*/  BSYNC B1 ;  /* 0x0000000000017941 */ /* 0x000fea0003800000 */
.L_x_138:
        /* <DEDUP_REMOVED lines=12> */
.L_x_141:
[----:B------:R-:W-:Y:S05]  /*57b0*/  BSYNC B1 ;  /* 0x0000000000017941 */ /* 0x000fea0003800000 */
.L_x_140:
        /* <DEDUP_REMOVED lines=12> */
.L_x_143:
[----:B------:R-:W-:Y:S05]  /*5880*/  BSYNC B1 ;  /* 0x0000000000017941 */ /* 0x000fea0003800000 */
.L_x_142:
        /* <DEDUP_REMOVED lines=12> */
.L_x_145:
[----:B------:R-:W-:Y:S05]  /*5950*/  BSYNC B1 ;  /* 0x0000000000017941 */ /* 0x000fea0003800000 */
.L_x_144:
        /* <DEDUP_REMOVED lines=12> */
.L_x_147:
[----:B------:R-:W-:Y:S05]  /*5a20*/  BSYNC B1 ;  /* 0x0000000000017941 */ /* 0x000fea0003800000 */
.L_x_146:
        /* <DEDUP_REMOVED lines=12> */
.L_x_149:
[----:B------:R-:W-:Y:S05]  /*5af0*/  BSYNC B1 ;  /* 0x0000000000017941 */ /* 0x000fea0003800000 */
.L_x_148:
        /* <DEDUP_REMOVED lines=12> */
.L_x_151:
[----:B------:R-:W-:Y:S05]  /*5bc0*/  BSYNC B1 ;  /* 0x0000000000017941 */ /* 0x000fea0003800000 */
.L_x_150:
        /* <DEDUP_REMOVED lines=12> */
.L_x_153:
[----:B------:R-:W-:Y:S05]  /*5c90*/  BSYNC B1 ;  /* 0x0000000000017941 */ /* 0x000fea0003800000 */
.L_x_152:
        /* <DEDUP_REMOVED lines=12> */
.L_x_155:
[----:B------:R-:W-:Y:S05]  /*5d60*/  BSYNC B1 ;  /* 0x0000000000017941 */ /* 0x000fea0003800000 */
.L_x_154:
[----:B-1---5:R-:W-:Y:S01]  /*5d70*/  HADD2.F32 R90, -RZ, R168.H0_H0 ;  /* 0x200000a8ff5a7230 */ /* 0x022fe20000004100 */
[----:B------:R-:W-:Y:S01]  /*5d80*/  ISETP.GT.AND P1, PT, R0, 0x79, P0 ;  /* 0x000000790000780c */ /* 0x000fe20000724270 */
[----:B------:R-:W-:Y:S01]  /*5d90*/  BSSY B1, `(.L_x_156) ;  /* 0x000000c000017945 */ /* 0x000fe20003800000 */
[----:B------:R-:W-:Y:S02]  /*5da0*/  IADD3 R165, P0, R165, 0x80, RZ ;  /* 0x00000080a5a57810 */ /* 0x000fe40007f1e0ff */
[----:B------:R-:W-:Y:S01]  /*5db0*/  FMUL R91, R90, R155 ;  /* 0x0000009b5a5b7220 */ /* 0x000fe20000400000 */
[----:B------:R-:W-:Y:S02]  /*5dc0*/  @P3 IMAD.MOV.U32 R90, RZ, RZ, R170 ;  /* 0x000000ffff5a3224 */ /* 0x000fe400078e00aa */
[----:B------:R-:W-:Y:S02]  /*5dd0*/  IMAD.X R153, RZ, RZ, R153, P0 ;  /* 0x000000ffff997224 */ /* 0x000fe400000e0699 */
[----:B------:R-:W-:-:S05]  /*5de0*/  FFMA R91, R150, R154, R91 ;  /* 0x0000009a965b7223 */ /* 0x000fca000000005b */
[----:B------:R-:W-:-:S04]  /*5df0*/  F2FP.F16.F32.PACK_AB R91, RZ, R91 ;  /* 0x0000005bff5b723e */ /* 0x000fc800000000ff */
[----:B------:R-:W-:Y:S01]  /*5e00*/  PRMT R92, R91, 0x7610, R92 ;  /* 0x000076105b5c7816 */ /* 0x000fe2000000005c */
[----:B------:R-:W-:-:S05]  /*5e10*/  @P3 IMAD.MOV.U32 R91, RZ, RZ, R171 ;  /* 0x000000ffff5b3224 */ /* 0x000fca00078e00ab */
[----:B------:R1:W-:Y:S01]  /*5e20*/  @P3 STG.E.U16 desc[UR36][R90.64+0xf0], R92 ;  /* 0x0000f05c5a003986 */ /* 0x0003e2000c101524 */
[----:B------:R-:W-:Y:S05]  /*5e30*/  @!P1 BRA `(.L_x_157) ;  /* 0x0000000000049947 */ /* 0x000fea0003800000 */
[----:B------:R0:W5:Y:S02]  /*5e40*/  LDG.E.LTC128B.U16 R168, desc[UR36][R88.64+0xf2] ;  /* 0x0000f22458a87981 */ /* 0x000164000c1e1520 */
.L_x_157:
[----:B------:R-:W-:Y:S05]  /*5e50*/  BSYNC B1 ;  /* 0x0000000000017941 */ /* 0x000fea0003800000 */
.L_x_156:
[----:B0-2--5:R-:W-:Y:S01]  /*5e60*/  HADD2.F32 R88, -RZ, R168.H0_H0 ;  /* 0x200000a8ff587230 */ /* 0x025fe20000004100 */
[----:B------:R-:W-:Y:S01]  /*5e70*/  ISETP.GT.AND P0, PT, R157, 0x80, PT ;  /* 0x000000809d00780c */ /* 0x000fe20003f04270 */
[----:B-1----:R-:W-:-:S03]  /*5e80*/  IMAD R92, R153, R12, RZ ;  /* 0x0000000c995c7224 */ /* 0x002fc600078e02ff */
[----:B------:R-:W-:Y:S01]  /*5e90*/  FMUL R90, R88, R155 ;  /* 0x0000009b585a7220 */ /* 0x000fe20000400000 */
[C---:B------:R-:W-:Y:S01]  /*5ea0*/  IMAD R99, R165.reuse, R13, R92 ;  /* 0x0000000da5637224 */ /* 0x040fe200078e025c */
[----:B------:R-:W-:Y:S01]  /*5eb0*/  ISETP.GT.AND P2, PT, R0, RZ, P0 ;  /* 0x000000ff0000720c */ /* 0x000fe20000744270 */
[----:B------:R-:W-:-:S04]  /*5ec0*/  IMAD.WIDE.U32 R88, R165, R12, R20 ;  /* 0x0000000ca5587225 */ /* 0x000fc800078e0014 */
[----:B------:R-:W-:Y:S01]  /*5ed0*/  FFMA R151, R151, R154, R90 ;  /* 0x0000009a97977223 */ /* 0x000fe2000000005a */
[----:B------:R-:W-:Y:S01]  /*5ee0*/  IMAD.IADD R13, R89, 0x1, R99 ;  /* 0x00000001590d7824 */ /* 0x000fe200078e0263 */
[----:B------:R-:W-:-:S03]  /*5ef0*/  LEA R90, P3, R88, R8, 0x1 ;  /* 0x00000008585a7211 */ /* 0x000fc600078608ff */
[----:B------:R-:W-:Y:S02]  /*5f00*/  F2FP.F16.F32.PACK_AB R151, RZ, R151 ;  /* 0x00000097ff97723e */ /* 0x000fe400000000ff */
[----:B------:R-:W-:-:S03]  /*5f10*/  LEA.HI.X R91, R88, R9, R13, 0x1, P3 ;  /* 0x00000009585b7211 */ /* 0x000fc600018f0c0d */
[----:B------:R0:W-:Y:S04]  /*5f20*/  @P1 STG.E.U16 desc[UR36][R170.64+0xf2], R151 ;  /* 0x0000f297aa001986 */ /* 0x0001e8000c101524 */
[----:B------:R-:W2:Y:S01]  /*5f30*/  @P2 LDG.E.LTC128B.U16 R168, desc[UR36][R90.64] ;  /* 0x000000245aa82981 */ /* 0x000ea2000c1e1520 */
[----:B------:R-:W-:Y:S01]  /*5f40*/  IMAD.WIDE.U32 R88, R165, R12, R6 ;  /* 0x0000000ca5587225 */ /* 0x000fe200078e0006 */
[----:B------:R-:W-:Y:S01]  /*5f50*/  SHF.L.U64.HI R97, R4, 0x8, R5 ;  /* 0x0000000804617819 */ /* 0x000fe20000010205 */
[----:B------:R-:W-:Y:S01]  /*5f60*/  BSSY B1, `(.L_x_158) ;  /* 0x0000011000017945 */ /* 0x000fe20003800000 */
[----:B------:R-:W-:Y:S01]  /*5f70*/  ISETP.GT.AND P3, PT, R0, 0x1, P0 ;  /* 0x000000010000780c */ /* 0x000fe20000764270 */
[----:B------:R-:W-:Y:S02]  /*5f80*/  IMAD.IADD R89, R99, 0x1, R89 ;  /* 0x0000000163597824 */ /* 0x000fe400078e0259 */
[----:B------:R-:W-:-:S02]  /*5f90*/  IMAD.SHL.U32 R95, R4, 0x100, RZ ;  /* 0x00000100045f7824 */ /* 0x000fc400078e00ff */
[----:B--2---:R-:W-:-:S05]  /*5fa0*/  HADD2.F32 R92, -RZ, R168.H0_H0 ;  /* 0x200000a8ff5c7230 */ /* 0x004fca0000004100 */
[----:B------:R-:W-:Y:S01]  /*5fb0*/  FMUL R13, R92, R155 ;  /* 0x0000009b5c0d7220 */ /* 0x000fe20000400000 */
[----:B------:R-:W-:Y:S01]  /*5fc0*/  IMAD.WIDE.U32 R92, R23, R10, R88 ;  /* 0x0000000a175c7225 */ /* 0x000fe200078e0058 */
[----:B------:R-:W-:-:S03]  /*5fd0*/  IADD3 R88, P1, R95, R158, RZ ;  /* 0x0000009e5f587210 */ /* 0x000fc60007f3e0ff */
[----:B------:R-:W-:Y:S01]  /*5fe0*/  FFMA R13, R24, R154, R13 ;  /* 0x0000009a180d7223 */ /* 0x000fe2000000000d */
[----:B------:R-:W-:Y:S01]  /*5ff0*/  IADD3 R5, R11, R93, RZ ;  /* 0x0000005d0b057210 */ /* 0x000fe20007ffe0ff */
[----:B------:R-:W-:Y:S01]  /*6000*/  IMAD.X R89, R97, 0x1, R159, P1 ;  /* 0x0000000161597824 */ /* 0x000fe200008e069f */
[C---:B------:R-:W-:Y:S02]  /*6010*/  LEA R4, P4, R92.reuse, R8, 0x1 ;  /* 0x000000085c047211 */ /* 0x040fe400078808ff */
[----:B------:R-:W-:Y:S02]  /*6020*/  F2FP.F16.F32.PACK_AB R13, RZ, R13 ;  /* 0x0000000dff0d723e */ /* 0x000fe400000000ff */
[----:B------:R-:W-:-:S03]  /*6030*/  LEA.HI.X R5, R92, R9, R5, 0x1, P4 ;  /* 0x000000095c057211 */ /* 0x000fc600020f0c05 */
[----:B------:R0:W-:Y:S01]  /*6040*/  @P2 STG.E.U16 desc[UR36][R88.64], R13 ;  /* 0x0000000d58002986 */ /* 0x0001e2000c101524 */
[----:B------:R-:W-:Y:S05]  /*6050*/  @!P3 BRA `(.L_x_159) ;  /* 0x000000000004b947 */ /* 0x000fea0003800000 */
[----:B------:R1:W5:Y:S02]  /*6060*/  LDG.E.LTC128B.U16 R168, desc[UR36][R4.64+0x2] ;  /* 0x0000022404a87981 */ /* 0x000364000c1e1520 */
.L_x_159:
[----:B------:R-:W-:Y:S05]  /*6070*/  BSYNC B1 ;  /* 0x0000000000017941 */ /* 0x000fea0003800000 */
.L_x_158:
[----:B------:R-:W-:Y:S01]  /*6080*/  IMAD.WIDE.U32 R162, R165, R12, R162 ;  /* 0x0000000ca5a27225 */ /* 0x000fe200078e00a2 */
[----:B------:R-:W-:Y:S01]  /*6090*/  ISETP.GT.AND P1, PT, R157, 0x88, PT ;  /* 0x000000889d00780c */ /* 0x000fe20003f24270 */
[----:B------:R-:W-:Y:S02]  /*60a0*/  BSSY B1, `(.L_x_160) ;  /* 0x0000012000017945 */ /* 0x000fe40003800000 */
[----:B-----5:R-:W-:Y:S01]  /*60b0*/  HADD2.F32 R20, -RZ, R168.H0_H0 ;  /* 0x200000a8ff147230 */ /* 0x020fe20000004100 */
[----:B------:R-:W-:Y:S01]  /*60c0*/  IADD3 R14, P2, R14, R162, RZ ;  /* 0x000000a20e0e7210 */ /* 0x000fe20007f5e0ff */
[----:B------:R-:W-:Y:S02]  /*60d0*/  IMAD.IADD R99, R99, 0x1, R163 ;  /* 0x0000000163637824 */ /* 0x000fe400078e02a3 */
[----:B------:R-:W-:Y:S02]  /*60e0*/  @P3 IMAD.MOV.U32 R15, RZ, RZ, R89 ;  /* 0x000000ffff0f3224 */ /* 0x000fe400078e0059 */
[----:B------:R-:W-:Y:S01]  /*60f0*/  FMUL R20, R20, R155 ;  /* 0x0000009b14147220 */ /* 0x000fe20000400000 */
[----:B------:R-:W-:Y:S01]  /*6100*/  IMAD.X R21, R99, 0x1, R21, P2 ;  /* 0x0000000163157824 */ /* 0x000fe200010e0615 */
[----:B------:R-:W-:-:S02]  /*6110*/  LEA R12, P4, R14, R8, 0x1 ;  /* 0x000000080e0c7211 */ /* 0x000fc400078808ff */
[----:B------:R-:W-:Y:S01]  /*6120*/  FFMA R20, R25, R154, R20 ;  /* 0x0000009a19147223 */ /* 0x000fe20000000014 */
[----:B------:R-:W-:Y:S02]  /*6130*/  ISETP.GT.AND P2, PT, R0, RZ, P1 ;  /* 0x000000ff0000720c */ /* 0x000fe40000f44270 */
[----:B0-----:R-:W-:Y:S01]  /*6140*/  LEA.HI.X R13, R14, R9, R21, 0x1, P4 ;  /* 0x000000090e0d7211 */ /* 0x001fe200020f0c15 */
[----:B------:R-:W-:Y:S01]  /*6150*/  @P3 IMAD.MOV.U32 R14, RZ, RZ, R88 ;  /* 0x000000ffff0e3224 */ /* 0x000fe200078e0058 */
[----:B------:R-:W-:Y:S02]  /*6160*/  F2FP.F16.F32.PACK_AB R20, RZ, R20 ;  /* 0x00000014ff14723e */ /* 0x000fe400000000ff */
[----:B------:R-:W-:-:S03]  /*6170*/  IADD3 R6, P4, R6, R162, RZ ;  /* 0x000000a206067210 */ /* 0x000fc60007f9e0ff */
[----:B------:R0:W-:Y:S02]  /*6180*/  @P3 STG.E.U16 desc[UR36][R14.64+0x2], R20 ;  /* 0x000002140e003986 */ /* 0x0001e4000c101524 */
[----:B------:R-:W-:Y:S02]  /*6190*/  IMAD.X R7, R7, 0x1, R99, P4 ;  /* 0x0000000107077824 */ /* 0x000fe400020e0663 */
[----:B------:R-:W-:Y:S06]  /*61a0*/  @!P2 BRA `(.L_x_161) ;  /* 0x000000000004a947 */ /* 0x000fec0003800000 */
[----:B------:R2:W5:Y:S02]  /*61b0*/  LDG.E.LTC128B.U16 R168, desc[UR36][R12.64] ;  /* 0x000000240ca87981 */ /* 0x000564000c1e1520 */
.L_x_161:
[----:B------:R-:W-:Y:S05]  /*61c0*/  BSYNC B1 ;  /* 0x0000000000017941 */ /* 0x000fea0003800000 */
.L_x_160:
[----:B0----5:R-:W-:Y:S01]  /*61d0*/  HADD2.F32 R14, -RZ, R168.H0_H0 ;  /* 0x200000a8ff0e7230 */ /* 0x021fe20000004100 */
[----:B------:R-:W-:Y:S01]  /*61e0*/  BSSY B1, `(.L_x_162) ;  /* 0x000000e000017945 */ /* 0x000fe20003800000 */
[----:B--2---:R-:W-:Y:S01]  /*61f0*/  IMAD.WIDE.U32 R12, R23, R10, R6 ;  /* 0x0000000a170c7225 */ /* 0x004fe200078e0006 */
[----:B------:R-:W-:-:S03]  /*6200*/  IADD3 R6, P3, R88, R169, RZ ;  /* 0x000000a958067210 */ /* 0x000fc60007f7e0ff */
[----:B------:R-:W-:Y:S01]  /*6210*/  FMUL R7, R14, R155 ;  /* 0x0000009b0e077220 */ /* 0x000fe20000400000 */
[----:B------:R-:W-:Y:S01]  /*6220*/  IMAD.IADD R11, R11, 0x1, R13 ;  /* 0x000000010b0b7824 */ /* 0x000fe200078e020d */
[----:B------:R-:W-:Y:S02]  /*6230*/  LEA R8, P4, R12, R8, 0x1 ;  /* 0x000000080c087211 */ /* 0x000fe400078808ff */
[----:B------:R-:W-:Y:S02]  /*6240*/  FFMA R7, R26, R154, R7 ;  /* 0x0000009a1a077223 */ /* 0x000fe40000000007 */
[----:B------:R-:W-:Y:S02]  /*6250*/  LEA.HI.X R9, R12, R9, R11, 0x1, P4 ;  /* 0x000000090c097211 */ /* 0x000fe400020f0c0b */
[----:B------:R-:W-:Y:S02]  /*6260*/  ISETP.GT.AND P4, PT, R0, 0x1, P1 ;  /* 0x000000010000780c */ /* 0x000fe40000f84270 */
[----:B------:R-:W-:-:S02]  /*6270*/  F2FP.F16.F32.PACK_AB R10, RZ, R7 ;  /* 0x00000007ff0a723e */ /* 0x000fc400000000ff */
[----:B------:R-:W-:-:S05]  /*6280*/  IADD3.X R7, R89, R167, RZ, P3, !PT ;  /* 0x000000a759077210 */ /* 0x000fca0001ffe4ff */
[----:B------:R0:W-:Y:S04]  /*6290*/  @P2 STG.E.U16 desc[UR36][R6.64], R10 ;  /* 0x0000000a06002986 */ /* 0x0001e8000c101524 */
[----:B------:R-:W-:Y:S05]  /*62a0*/  @!P4 BRA `(.L_x_163) ;  /* 0x000000000004c947 */ /* 0x000fea0003800000 */
[----:B------:R2:W5:Y:S02]  /*62b0*/  LDG.E.LTC128B.U16 R168, desc[UR36][R8.64+0x2] ;  /* 0x0000022408a87981 */ /* 0x000564000c1e1520 */
.L_x_163:
[----:B------:R-:W-:Y:S05]  /*62c0*/  BSYNC B1 ;  /* 0x0000000000017941 */ /* 0x000fea0003800000 */
.L_x_162:
[----:B0----5:R-:W-:Y:S01]  /*62d0*/  HADD2.F32 R10, -RZ, R168.H0_H0 ;  /* 0x200000a8ff0a7230 */ /* 0x021fe20000004100 */
[----:B------:R-:W-:Y:S01]  /*62e0*/  ISETP.GT.AND P2, PT, R0, 0x8, P0 ;  /* 0x000000080000780c */ /* 0x000fe20000744270 */
[----:B------:R-:W-:Y:S03]  /*62f0*/  BSSY B1, `(.L_x_164) ;  /* 0x0000007000017945 */ /* 0x000fe60003800000 */
[----:B------:R-:W-:-:S04]  /*6300*/  FMUL R10, R10, R155 ;  /* 0x0000009b0a0a7220 */ /* 0x000fc80000400000 */
[----:B------:R-:W-:-:S05]  /*6310*/  FFMA R10, R27, R154, R10 ;  /* 0x0000009a1b0a7223 */ /* 0x000fca000000000a */
[----:B------:R-:W-:-:S05]  /*6320*/  F2FP.F16.F32.PACK_AB R10, RZ, R10 ;  /* 0x0000000aff0a723e */ /* 0x000fca00000000ff */
[----:B------:R0:W-:Y:S01]  /*6330*/  @P4 STG.E.U16 desc[UR36][R6.64+0x2], R10 ;  /* 0x0000020a06004986 */ /* 0x0001e2000c101524 */
[----:B------:R-:W-:Y:S05]  /*6340*/  @!P2 BRA `(.L_x_165) ;  /* 0x000000000004a947 */ /* 0x000fea0003800000 */
[----:B------:R0:W5:Y:S02]  /*6350*/  LDG.E.LTC128B.U16 R168, desc[UR36][R4.64+0x10] ;  /* 0x0000102404a87981 */ /* 0x000164000c1e1520 */
.L_x_165:
[----:B------:R-:W-:Y:S05]  /*6360*/  BSYNC B1 ;  /* 0x0000000000017941 */ /* 0x000fea0003800000 */
.L_x_164:
[----:B0----5:R-:W-:Y:S01]  /*6370*/  HADD2.F32 R6, -RZ, R168.H0_H0 ;  /* 0x200000a8ff067230 */ /* 0x021fe20000004100 */
[----:B------:R-:W-:Y:S01]  /*6380*/  ISETP.GT.AND P4, PT, R0, 0x9, P0 ;  /* 0x000000090000780c */ /* 0x000fe20000784270 */
[----:B------:R-:W-:Y:S03]  /*6390*/  BSSY B1, `(.L_x_166) ;  /* 0x000000a000017945 */ /* 0x000fe60003800000 */
[----:B------:R-:W-:Y:S01]  /*63a0*/  FMUL R7, R6, R155 ;  /* 0x0000009b06077220 */ /* 0x000fe20000400000 */
[----:B------:R-:W-:-:S03]  /*63b0*/  IMAD.MOV.U32 R6, RZ, RZ, R88 ;  /* 0x000000ffff067224 */ /* 0x000fc600078e0058 */
[----:B------:R-:W-:-:S05]  /*63c0*/  FFMA R7, R28, R154, R7 ;  /* 0x0000009a1c077223 */ /* 0x000fca0000000007 */
[----:B------:R-:W-:-:S04]  /*63d0*/  F2FP.F16.F32.PACK_AB R7, RZ, R7 ;  /* 0x00000007ff07723e */ /* 0x000fc800000000ff */
[----:B------:R-:W-:Y:S01]  /*63e0*/  PRMT R10, R7, 0x7610, R10 ;  /* 0x00007610070a7816 */ /* 0x000fe2000000000a */
[----:B------:R-:W-:-:S05]  /*63f0*/  IMAD.MOV.U32 R7, RZ, RZ, R89 ;  /* 0x000000ffff077224 */ /* 0x000fca00078e0059 */
[----:B------:R0:W-:Y:S01]  /*6400*/  @P2 STG.E.U16 desc[UR36][R6.64+0x10], R10 ;  /* 0x0000100a06002986 */ /* 0x0001e2000c101524 */
[----:B------:R-:W-:Y:S05]  /*6410*/  @!P4 BRA `(.L_x_167) ;  /* 0x000000000004c947 */ /* 0x000fea0003800000 */
[----:B------:R0:W5:Y:S02]  /*6420*/  LDG.E.LTC128B.U16 R168, desc[UR36][R4.64+0x12] ;  /* 0x0000122404a87981 */ /* 0x000164000c1e1520 */
.L_x_167:
[----:B------:R-:W-:Y:S05]  /*6430*/  BSYNC B1 ;  /* 0x0000000000017941 */ /* 0x000fea0003800000 */
.L_x_166:
        /* <DEDUP_REMOVED lines=9> */
.L_x_169:
[----:B------:R-:W-:Y:S05]  /*64d0*/  BSYNC B1 ;  /* 0x0000000000017941 */ /* 0x000fea0003800000 */
.L_x_168:
[----:B0----5:R-:W-:Y:S01]  /*64e0*/  HADD2.F32 R10, -RZ, R168.H0_H0 ;  /* 0x200000a8ff0a7230 */ /* 0x021fe20000004100 */
[----:B------:R-:W-:Y:S01]  /*64f0*/  ISETP.GT.AND P2, PT, R0, 0x9, P1 ;  /* 0x000000090000780c */ /* 0x000fe20000f44270 */
[----:B------:R-:W-:Y:S03]  /*6500*/  BSSY B1, `(.L_x_170) ;  /* 0x0000009000017945 */ /* 0x000fe60003800000 */
[----:B------:R-:W-:Y:S01]  /*6510*/  FMUL R11, R10, R155 ;  /* 0x0000009b0a0b7220 */ /* 0x000fe20000400000 */
[----:B------:R-:W-:-:S03]  /*6520*/  IADD3 R10, P4, R169, R88, RZ ;  /* 0x00000058a90a7210 */ /* 0x000fc60007f9e0ff */
[----:B------:R-:W-:-:S05]  /*6530*/  FFMA R11, R30, R154, R11 ;  /* 0x0000009a1e0b7223 */ /* 0x000fca000000000b */
[----:B------:R-:W-:Y:S01]  /*6540*/  F2FP.F16.F32.PACK_AB R12, RZ, R11 ;  /* 0x0000000bff0c723e */ /* 0x000fe200000000ff */
[----:B------:R-:W-:-:S05]  /*6550*/  IMAD.X R11, R167, 0x1, R89, P4 ;  /* 0x00000001a70b7824 */ /* 0x000fca00020e0659 */
[----:B------:R0:W-:Y:S01]  /*6560*/  @P3 STG.E.U16 desc[UR36][R10.64+0x10], R12 ;  /* 0x0000100c0a003986 */ /* 0x0001e2000c101524 */
[----:B------:R-:W-:Y:S05]  /*6570*/  @!P2 BRA `(.L_x_171) ;  /* 0x000000000004a947 */ /* 0x000fea0003800000 */
[----:B------:R0:W5:Y:S02]  /*6580*/  LDG.E.LTC128B.U16 R168, desc[UR36][R8.64+0x12] ;  /* 0x0000122408a87981 */ /* 0x000164000c1e1520 */
.L_x_171:
[----:B------:R-:W-:Y:S05]  /*6590*/  BSYNC B1 ;  /* 0x0000000000017941 */ /* 0x000fea0003800000 */
.L_x_170:
[----:B0----5:R-:W-:Y:S01]  /*65a0*/  HADD2.F32 R10, -RZ, R168.H0_H0 ;  /* 0x200000a8ff0a7230 */ /* 0x021fe20000004100 */
[----:B------:R-:W-:Y:S04]  /*65b0*/  BSSY B1, `(.L_x_172) ;  /* 0x000000a000017945 */ /* 0x000fe80003800000 */
[----:B------:R-:W-:Y:S01]  /*65c0*/  FMUL R12, R10, R155 ;  /* 0x0000009b0a0c7220 */ /* 0x000fe20000400000 */
[----:B------:R-:W-:-:S03]  /*65d0*/  IADD3 R10, P3, P4, R169, R158, R95 ;  /* 0x0000009ea90a7210 */ /* 0x000fc60007c7e05f */
[----:B------:R-:W-:Y:S01]  /*65e0*/  FFMA R12, R31, R154, R12 ;  /* 0x0000009a1f0c7223 */ /* 0x000fe2000000000c */
[----:B------:R-:W-:Y:S02]  /*65f0*/  IADD3.X R11, R167, R159, R97, P3, P4 ;  /* 0x0000009fa70b7210 */ /* 0x000fe40001fe8461 */
[----:B------:R-:W-:Y:S02]  /*6600*/  ISETP.GT.AND P3, PT, R0, 0x10, P0 ;  /* 0x000000100000780c */ /* 0x000fe40000764270 */
[----:B------:R-:W-:-:S05]  /*6610*/  F2FP.F16.F32.PACK_AB R12, RZ, R12 ;  /* 0x0000000cff0c723e */ /* 0x000fca00000000ff */
[----:B------:R0:W-:Y:S06]  /*6620*/  @P2 STG.E.U16 desc[UR36][R10.64+0x12], R12 ;  /* 0x0000120c0a002986 */ /* 0x0001ec000c101524 */
[----:B------:R-:W-:Y:S05]  /*6630*/  @!P3 BRA `(.L_x_173) ;  /* 0x000000000004b947 */ /* 0x000fea0003800000 */
[----:B------:R0:W5:Y:S02]  /*6640*/  LDG.E.LTC128B.U16 R168, desc[UR36][R4.64+0x20] ;  /* 0x0000202404a87981 */ /* 0x000164000c1e1520 */
.L_x_173:
[----:B------:R-:W-:Y:S05]  /*6650*/  BSYNC B1 ;  /* 0x0000000000017941 */ /* 0x000fea0003800000 */
.L_x_172:
        /* <DEDUP_REMOVED lines=9> */
.L_x_175:
[----:B------:R-:W-:Y:S05]  /*66f0*/  BSYNC B1 ;  /* 0x0000000000017941 */ /* 0x000fea0003800000 */
.L_x_174:
[----:B-----5:R-:W-:Y:S01]  /*6700*/  HADD2.F32 R12, -RZ, R168.H0_H0 ;  /* 0x200000a8ff0c7230 */ /* 0x020fe20000004100 */
        /* <DEDUP_REMOVED lines=8> */
.L_x_177:
[----:B------:R-:W-:Y:S05]  /*6790*/  BSYNC B1 ;  /* 0x0000000000017941 */ /* 0x000fea0003800000 */
.L_x_176:
        /* <DEDUP_REMOVED lines=9> */
.L_x_179:
[----:B------:R-:W-:Y:S05]  /*6830*/  BSYNC B1 ;  /* 0x0000000000017941 */ /* 0x000fea0003800000 */
.L_x_178:
        /* <DEDUP_REMOVED lines=9> */
.L_x_181:
[----:B------:R-:W-:Y:S05]  /*68d0*/  BSYNC B1 ;  /* 0x0000000000017941 */ /* 0x000fea0003800000 */
.L_x_180:
        /* <DEDUP_REMOVED lines=9> */
.L_x_183:
[----:B------:R-:W-:Y:S05]  /*6970*/  BSYNC B1 ;  /* 0x0000000000017941 */ /* 0x000fea0003800000 */
.L_x_182:
        /* <DEDUP_REMOVED lines=9> */
.L_x_185:
[----:B------:R-:W-:Y:S05]  /*6a10*/  BSYNC B1 ;  /* 0x0000000000017941 */ /* 0x000fea0003800000 */
.L_x_184:
        /* <DEDUP_REMOVED lines=9> */
.L_x_187:
[----:B------:R-:W-:Y:S05]  /*6ab0*/  BSYNC B1 ;  /* 0x0000000000017941 */ /* 0x000fea0003800000 */
.L_x_186:
        /* <DEDUP_REMOVED lines=9> */
.L_x_189:
[----:B------:R-:W-:Y:S05]  /*6b50*/  BSYNC B1 ;  /* 0x0000000000017941 */ /* 0x000fea0003800000 */
.L_x_188:
        /* <DEDUP_REMOVED lines=9> */
.L_x_191:
[----:B------:R-:W-:Y:S05]  /*6bf0*/  BSYNC B1 ;  /* 0x0000000000017941 */ /* 0x000fea0003800000 */
.L_x_190:
        /* <DEDUP_REMOVED lines=9> */
.L_x_193:
[----:B------:R-:W-:Y:S05]  /*6c90*/  BSYNC B1 ;  /* 0x0000000000017941 */ /* 0x000fea0003800000 */
.L_x_192:
        /* <DEDUP_REMOVED lines=9> */
.L_x_195:
[----:B------:R-:W-:Y:S05]  /*6d30*/  BSYNC B1 ;  /* 0x0000000000017941 */ /* 0x000fea0003800000 */
.L_x_194:
        /* <DEDUP_REMOVED lines=9> */
.L_x_197:
[----:B------:R-:W-:Y:S05]  /*6dd0*/  BSYNC B1 ;  /* 0x0000000000017941 */ /* 0x000fea0003800000 */
.L_x_196:
        /* <DEDUP_REMOVED lines=9> */
.L_x_199:
[----:B------:R-:W-:Y:S05]  /*6e70*/  BSYNC B1 ;  /* 0x0000000000017941 */ /* 0x000fea0003800000 */
.L_x_198:
        /* <DEDUP_REMOVED lines=9> */
.L_x_201:
[----:B------:R-:W-:Y:S05]  /*6f10*/  BSYNC B1 ;  /* 0x0000000000017941 */ /* 0x000fea0003800000 */
.L_x_200:
        /* <DEDUP_REMOVED lines=9> */
.L_x_203:
[----:B------:R-:W-:Y:S05]  /*6fb0*/  BSYNC B1 ;  /* 0x0000000000017941 */ /* 0x000fea0003800000 */
.L_x_202:
        /* <DEDUP_REMOVED lines=9> */
.L_x_205:
[----:B------:R-:W-:Y:S05]  /*7050*/  BSYNC B1 ;  /* 0x0000000000017941 */ /* 0x000fea0003800000 */
.L_x_204:
        /* <DEDUP_REMOVED lines=9> */
.L_x_207:
[----:B------:R-:W-:Y:S05]  /*70f0*/  BSYNC B1 ;  /* 0x0000000000017941 */ /* 0x000fea0003800000 */
.L_x_206:
        /* <DEDUP_REMOVED lines=9> */
.L_x_209:
[----:B------:R-:W-:Y:S05]  /*7190*/  BSYNC B1 ;  /* 0x0000000000017941 */ /* 0x000fea0003800000 */
.L_x_208:
        /* <DEDUP_REMOVED lines=9> */
.L_x_211:
[----:B------:R-:W-:Y:S05]  /*7230*/  BSYNC B1 ;  /* 0x0000000000017941 */ /* 0x000fea0003800000 */
.L_x_210:
        /* <DEDUP_REMOVED lines=9> */
.L_x_213:
[----:B------:R-:W-:Y:S05]  /*72d0*/  BSYNC B1 ;  /* 0x0000000000017941 */ /* 0x000fea0003800000 */
.L_x_212:
        /* <DEDUP_REMOVED lines=9> */
.L_x_215:
[----:B------:R-:W-:Y:S05]  /*7370*/  BSYNC B1 ;  /* 0x0000000000017941 */ /* 0x000fea0003800000 */
.L_x_214:
        /* <DEDUP_REMOVED lines=9> */
.L_x_217:
[----:B------:R-:W-:Y:S05]  /*7410*/  BSYNC B1 ;  /* 0x0000000000017941 */ /* 0x000fea0003800000 */
.L_x_216:
        /* <DEDUP_REMOVED lines=9> */
.L_x_219:
[----:B------:R-:W-:Y:S05]  /*74b0*/  BSYNC B1 ;  /* 0x0000000000017941 */ /* 0x000fea0003800000 */
.L_x_218:
        /* <DEDUP_REMOVED lines=9> */
.L_x_221:
[----:B------:R-:W-:Y:S05]  /*7550*/  BSYNC B1 ;  /* 0x0000000000017941 */ /* 0x000fea0003800000 */
.L_x_220:
        /* <DEDUP_REMOVED lines=9> */
.L_x_223:
[----:B------:R-:W-:Y:S05]  /*75f0*/  BSYNC B1 ;  /* 0x0000000000017941 */ /* 0x000fea0003800000 */
.L_x_222:
        /* <DEDUP_REMOVED lines=9> */
.L_x_225:
[----:B------:R-:W-:Y:S05]  /*7690*/  BSYNC B1 ;  /* 0x0000000000017941 */ /* 0x000fea0003800000 */
.L_x_224:
        /* <DEDUP_REMOVED lines=9> */
.L_x_227:
[----:B------:R-:W-:Y:S05]  /*7730*/  BSYNC B1 ;  /* 0x0000000000017941 */ /* 0x000fea0003800000 */
.L_x_226:
        /* <DEDUP_REMOVED lines=9> */
.L_x_229:
[----:B------:R-:W-:Y:S05]  /*77d0*/  BSYNC B1 ;  /* 0x0000000000017941 */ /* 0x000fea0003800000 */
.L_x_228:
        /* <DEDUP_REMOVED lines=9> */
.L_x_231:
[----:B------:R-:W-:Y:S05]  /*7870*/  BSYNC B1 ;  /* 0x0000000000017941 */ /* 0x000fea0003800000 */
.L_x_230:
        /* <DEDUP_REMOVED lines=9> */
.L_x_233:
[----:B------:R-:W-:Y:S05]  /*7910*/  BSYNC B1 ;  /* 0x0000000000017941 */ /* 0x000fea0003800000 */
.L_x_232:
        /* <DEDUP_REMOVED lines=9> */
.L_x_235:
[----:B------:R-:W-:Y:S05]  /*79b0*/  BSYNC B1 ;  /* 0x0000000000017941 */ /* 0x000fea0003800000 */
.L_x_234:
        /* <DEDUP_REMOVED lines=9> */
.L_x_237:
[----:B------:R-:W-:Y:S05]  /*7a50*/  BSYNC B1 ;  /* 0x0000000000017941 */ /* 0x000fea0003800000 */
.L_x_236:
        /* <DEDUP_REMOVED lines=9> */
.L_x_239:
[----:B------:R-:W-:Y:S05]  /*7af0*/  BSYNC B1 ;  /* 0x0000000000017941 */ /* 0x000fea0003800000 */
.L_x_238:
        /* <DEDUP_REMOVED lines=9> */
.L_x_241:
[----:B------:R-:W-:Y:S05]  /*7b90*/  BSYNC B1 ;  /* 0x0000000000017941 */ /* 0x000fea0003800000 */
.L_x_240:
        /* <DEDUP_REMOVED lines=9> */
.L_x_243:
[----:B------:R-:W-:Y:S05]  /*7c30*/  BSYNC B1 ;  /* 0x0000000000017941 */ /* 0x000fea0003800000 */
.L_x_242:
        /* <DEDUP_REMOVED lines=9> */
.L_x_245:
[----:B------:R-:W-:Y:S05]  /*7cd0*/  BSYNC B1 ;  /* 0x0000000000017941 */ /* 0x000fea0003800000 */
.L_x_244:
        /* <DEDUP_REMOVED lines=9> */
.L_x_247:
[----:B------:R-:W-:Y:S05]  /*7d70*/  BSYNC B1 ;  /* 0x0000000000017941 */ /* 0x000fea0003800000 */
.L_x_246:
        /* <DEDUP_REMOVED lines=9> */
.L_x_249:
[----:B------:R-:W-:Y:S05]  /*7e10*/  BSYNC B1 ;  /* 0x0000000000017941 */ /* 0x000fea0003800000 */
.L_x_248:
        /* <DEDUP_REMOVED lines=9> */
.L_x_251:
[----:B------:R-:W-:Y:S05]  /*7eb0*/  BSYNC B1 ;  /* 0x0000000000017941 */ /* 0x000fea0003800000 */
.L_x_250:
        /* <DEDUP_REMOVED lines=9> */
.L_x_253:
[----:B------:R-:W-:Y:S05]  /*7f50*/  BSYNC B1 ;  /* 0x0000000000017941 */ /* 0x000fea0003800000 */
.L_x_252:
        /* <DEDUP_REMOVED lines=9> */
.L_x_255:
[----:B------:R-:W-:Y:S05]  /*7ff0*/  BSYNC B1 ;  /* 0x0000000000017941 */ /* 0x000fea0003800000 */
.L_x_254:
        /* <DEDUP_REMOVED lines=9> */
.L_x_257:
[----:B------:R-:W-:Y:S05]  /*8090*/  BSYNC B1 ;  /* 0x0000000000017941 */ /* 0x000fea0003800000 */
.L_x_256:
        /* <DEDUP_REMOVED lines=9> */
.L_x_259:
[----:B------:R-:W-:Y:S05]  /*8130*/  BSYNC B1 ;  /* 0x0000000000017941 */ /* 0x000fea0003800000 */
.L_x_258:
        /* <DEDUP_REMOVED lines=9> */
.L_x_261:
[----:B------:R-:W-:Y:S05]  /*81d0*/  BSYNC B1 ;  /* 0x0000000000017941 */ /* 0x000fea0003800000 */
.L_x_260:
        /* <DEDUP_REMOVED lines=9> */
.L_x_263:
[----:B------:R-:W-:Y:S05]  /*8270*/  BSYNC B1 ;  /* 0x0000000000017941 */ /* 0x000fea0003800000 */
.L_x_262:
        /* <DEDUP_REMOVED lines=9> */
.L_x_265:
[----:B------:R-:W-:Y:S05]  /*8310*/  BSYNC B1 ;  /* 0x0000000000017941 */ /* 0x000fea0003800000 */
.L_x_264:
        /* <DEDUP_REMOVED lines=9> */
.L_x_267:
[----:B------:R-:W-:Y:S05]  /*83b0*/  BSYNC B1 ;  /* 0x0000000000017941 */ /* 0x000fea0003800000 */
.L_x_266:
        /* <DEDUP_REMOVED lines=9> */
.L_x_269:
[----:B------:R-:W-:Y:S05]  /*8450*/  BSYNC B1 ;  /* 0x0000000000017941 */ /* 0x000fea0003800000 */
.L_x_268:
        /* <DEDUP_REMOVED lines=9> */
.L_x_271:
[----:B------:R-:W-:Y:S05]  /*84f0*/  BSYNC B1 ;  /* 0x0000000000017941 */ /* 0x000fea0003800000 */
.L_x_270:
        /* <DEDUP_REMOVED lines=9> */
.L_x_273:
[----:B------:R-:W-:Y:S05]  /*8590*/  BSYNC B1 ;  /* 0x0000000000017941 */ /* 0x000fea0003800000 */
.L_x_272:
        /* <DEDUP_REMOVED lines=9> */
.L_x_275:
[----:B------:R-:W-:Y:S05]  /*8630*/  BSYNC B1 ;  /* 0x0000000000017941 */ /* 0x000fea0003800000 */
.L_x_274:
        /* <DEDUP_REMOVED lines=9> */
.L_x_277:
[----:B------:R-:W-:Y:S05]  /*86d0*/  BSYNC B1 ;  /* 0x0000000000017941 */ /* 0x000fea0003800000 */
.L_x_276:
        /* <DEDUP_REMOVED lines=9> */
.L_x_279:
[----:B------:R-:W-:Y:S05]  /*8770*/  BSYNC B1 ;  /* 0x0000000000017941 */ /* 0x000fea0003800000 */
.L_x_278:
[----:B01---5:R-:W-:Y:S01]  /*8780*/  HADD2.F32 R4, -RZ, R168.H0_H0 ;  /* 0x200000a8ff047230 */ /* 0x023fe20000004100 */
        /* <DEDUP_REMOVED lines=8> */
.L_x_281:
[----:B------:R-:W-:Y:S05]  /*8810*/  BSYNC B1 ;  /* 0x0000000000017941 */ /* 0x000fea0003800000 */
.L_x_280:
[----:B0----5:R-:W-:Y:S01]  /*8820*/  HADD2.F32 R4, -RZ, R168.H0_H0 ;  /* 0x200000a8ff047230 */ /* 0x021fe20000004100 */
        /* <DEDUP_REMOVED lines=11> */
.L_x_283:
[----:B------:R-:W-:Y:S05]  /*88e0*/  BSYNC B1 ;  /* 0x0000000000017941 */ /* 0x000fea0003800000 */
.L_x_282:
[----:B------:R-:W-:Y:S05]  /*88f0*/  @!P1 BRA `(.L_x_284) ;  /* 0x00000024003c9947 */ /* 0x000fea0003800000 */
[----:B-----5:R-:W-:-:S05]  /*8900*/  HADD2.F32 R168, -RZ, R168.H0_H0 ;  /* 0x200000a8ffa87230 */ /* 0x020fca0000004100 */
[----:B------:R-:W-:-:S04]  /*8910*/  FMUL R168, R168, R155 ;  /* 0x0000009ba8a87220 */ /* 0x000fc80000400000 */
[----:B------:R-:W-:-:S05]  /*8920*/  FFMA R168, R87, R154, R168 ;  /* 0x0000009a57a87223 */ /* 0x000fca00000000a8 */
[----:B------:R-:W-:-:S05]  /*8930*/  F2FP.F16.F32.PACK_AB R168, RZ, R168 ;  /* 0x000000a8ffa8723e */ /* 0x000fca00000000ff */
[----:B------:R0:W-:Y:S01]  /*8940*/  STG.E.U16 desc[UR36][R10.64+0xf2], R168 ;  /* 0x0000f2a80a007986 */ /* 0x0001e2000c101524 */
[----:B------:R-:W-:Y:S05]  /*8950*/  BRA `(.L_x_284) ;  /* 0x0000002400247947 */ /* 0x000fea0003800000 */
.L_x_33:
[----:B------:R-:W-:Y:S01]  /*8960*/  ULDC.64 UR4, c[0x0][0x5c0] ;  /* 0x0001700000047ab9 */ /* 0x000fe20000000a00 */
[----:B------:R-:W-:Y:S01]  /*8970*/  ISETP.GT.AND P4, PT, R0, 0x1, P2 ;  /* 0x000000010000780c */ /* 0x000fe20001784270 */
[-C--:B------:R-:W-:Y:S01]  /*8980*/  FMUL R88, R88, R154.reuse ;  /* 0x0000009a58587220 */ /* 0x080fe20000400000 */
[----:B------:R-:W-:Y:S01]  /*8990*/  LEA R6, P1, R166, UR4, 0x1 ;  /* 0x00000004a6067c11 */ /* 0x000fe2000f8208ff */
[-C--:B------:R-:W-:Y:S01]  /*89a0*/  FMUL R89, R89, R154.reuse ;  /* 0x0000009a59597220 */ /* 0x080fe20000400000 */
[----:B------:R-:W-:Y:S02]  /*89b0*/  IMAD.SHL.U32 R11, R4, 0x10, RZ ;  /* 0x00000010040b7824 */ /* 0x000fe400078e00ff */
[-C--:B------:R-:W-:Y:S01]  /*89c0*/  FMUL R90, R90, R154.reuse ;  /* 0x0000009a5a5a7220 */ /* 0x080fe20000400000 */
[----:B------:R-:W-:Y:S01]  /*89d0*/  LEA.HI.X R7, R166, UR5, R171, 0x1, P1 ;  /* 0x00000005a6077c11 */ /* 0x000fe200088f0cab */
[----:B------:R-:W-:Y:S01]  /*89e0*/  FMUL R91, R91, R154 ;  /* 0x0000009a5b5b7220 */ /* 0x000fe20000400000 */
[----:B------:R-:W-:Y:S01]  /*89f0*/  F2FP.F16.F32.PACK_AB R88, RZ, R88 ;  /* 0x00000058ff58723e */ /* 0x000fe200000000ff */
[-C--:B------:R-:W-:Y:S01]  /*8a00*/  FMUL R92, R92, R154.reuse ;  /* 0x0000009a5c5c7220 */ /* 0x080fe20000400000 */
[----:B------:R-:W-:Y:S01]  /*8a10*/  ISETP.GT.AND P1, PT, R157, 0x8, PT ;  /* 0x000000089d00780c */ /* 0x000fe20003f24270 */
[-C--:B------:R-:W-:Y:S01]  /*8a20*/  FMUL R93, R93, R154.reuse ;  /* 0x0000009a5d5d7220 */ /* 0x080fe20000400000 */
[----:B------:R-:W-:Y:S01]  /*8a30*/  F2FP.F16.F32.PACK_AB R89, RZ, R89 ;  /* 0x00000059ff59723e */ /* 0x000fe200000000ff */
[----:B------:R-:W-:Y:S01]  /*8a40*/  @P0 STG.E.U16 desc[UR36][R6.64], R88 ;  /* 0x0000005806000986 */ /* 0x000fe2000c101524 */
[----:B------:R-:W-:Y:S01]  /*8a50*/  ISETP.GT.AND P3, PT, R0, RZ, P1 ;  /* 0x000000ff0000720c */ /* 0x000fe20000f64270 */
[-C--:B------:R-:W-:Y:S01]  /*8a60*/  FMUL R94, R94, R154.reuse ;  /* 0x0000009a5e5e7220 */ /* 0x080fe20000400000 */
[----:B------:R-:W-:Y:S01]  /*8a70*/  ISETP.GT.AND P0, PT, R0, 0x1, P1 ;  /* 0x000000010000780c */ /* 0x000fe20000f04270 */
[----:B------:R-:W-:Y:S01]  /*8a80*/  @P4 STG.E.U16 desc[UR36][R6.64+0x2], R89 ;  /* 0x0000025906004986 */ /* 0x000fe2000c101524 */
[----:B------:R-:W-:Y:S01]  /*8a90*/  SHF.L.U64.HI R9, R4, 0x4, R5 ;  /* 0x0000000404097819 */ /* 0x000fe20000010205 */
[----:B------:R-:W-:Y:S01]  /*8aa0*/  FMUL R95, R95, R154 ;  /* 0x0000009a5f5f7220 */ /* 0x000fe20000400000 */
[----:B------:R-:W-:Y:S01]  /*8ab0*/  IADD3 R12, P4, R11, R6, RZ ;  /* 0x000000060b0c7210 */ /* 0x000fe20007f9e0ff */
[----:B------:R-:W-:Y:S01]  /*8ac0*/  FMUL R96, R96, R154 ;  /* 0x0000009a60607220 */ /* 0x000fe20000400000 */
[----:B------:R-:W-:Y:S01]  /*8ad0*/  F2FP.F16.F32.PACK_AB R90, RZ, R90 ;  /* 0x0000005aff5a723e */ /* 0x000fe200000000ff */
[-C--:B------:R-:W-:Y:S01]  /*8ae0*/  FMUL R97, R97, R154.reuse ;  /* 0x0000009a61617220 */ /* 0x080fe20000400000 */
[----:B------:R-:W-:Y:S01]  /*8af0*/  F2FP.F16.F32.PACK_AB R91, RZ, R91 ;  /* 0x0000005bff5b723e */ /* 0x000fe200000000ff */
[----:B------:R-:W-:Y:S01]  /*8b00*/  IMAD.X R13, R9, 0x1, R7, P4 ;  /* 0x00000001090d7824 */ /* 0x000fe200020e0607 */
[----:B------:R-:W-:Y:S01]  /*8b10*/  ISETP.GT.AND P4, PT, R0, 0x9, P2 ;  /* 0x000000090000780c */ /* 0x000fe20001784270 */
[----:B------:R-:W-:Y:S01]  /*8b20*/  FMUL R98, R98, R154 ;  /* 0x0000009a62627220 */ /* 0x000fe20000400000 */
[----:B------:R-:W-:Y:S01]  /*8b30*/  F2FP.F16.F32.PACK_AB R92, RZ, R92 ;  /* 0x0000005cff5c723e */ /* 0x000fe200000000ff */
[-C--:B------:R-:W-:Y:S01]  /*8b40*/  FMUL R99, R99, R154.reuse ;  /* 0x0000009a63637220 */ /* 0x080fe20000400000 */
[----:B------:R-:W-:Y:S01]  /*8b50*/  @P3 STG.E.U16 desc[UR36][R12.64], R90 ;  /* 0x0000005a0c003986 */ /* 0x000fe2000c101524 */
[----:B------:R-:W-:Y:S01]  /*8b60*/  ISETP.GT.AND P3, PT, R0, 0x8, P2 ;  /* 0x000000080000780c */ /* 0x000fe20001764270 */
[-C--:B------:R-:W-:Y:S01]  /*8b70*/  FMUL R100, R100, R154.reuse ;  /* 0x0000009a64647220 */ /* 0x080fe20000400000 */
[----:B------:R-:W-:Y:S01]  /*8b80*/  F2FP.F16.F32.PACK_AB R93, RZ, R93 ;  /* 0x0000005dff5d723e */ /* 0x000fe200000000ff */
[----:B------:R-:W-:Y:S01]  /*8b90*/  @P0 STG.E.U16 desc[UR36][R12.64+0x2], R91 ;  /* 0x0000025b0c000986 */ /* 0x000fe2000c101524 */
[----:B------:R-:W-:Y:S01]  /*8ba0*/  ISETP.GT.AND P0, PT, R0, 0x8, P1 ;  /* 0x000000080000780c */ /* 0x000fe20000f04270 */
[----:B------:R-:W-:Y:S01]  /*8bb0*/  FMUL R101, R101, R154 ;  /* 0x0000009a65657220 */ /* 0x000fe20000400000 */
[----:B------:R-:W-:Y:S01]  /*8bc0*/  F2FP.F16.F32.PACK_AB R94, RZ, R94 ;  /* 0x0000005eff5e723e */ /* 0x000fe200000000ff */
[-C--:B------:R-:W-:Y:S01]  /*8bd0*/  FMUL R102, R102, R154.reuse ;  /* 0x0000009a66667220 */ /* 0x080fe20000400000 */
[----:B------:R-:W-:Y:S01]  /*8be0*/  F2FP.F16.F32.PACK_AB R95, RZ, R95 ;  /* 0x0000005fff5f723e */ /* 0x000fe200000000ff */
[----:B------:R-:W-:Y:S01]  /*8bf0*/  FMUL R103, R103, R154 ;  /* 0x0000009a67677220 */ /* 0x000fe20000400000 */
[----:B------:R-:W-:Y:S01]  /*8c00*/  F2FP.F16.F32.PACK_AB R96, RZ, R96 ;  /* 0x00000060ff60723e */ /* 0x000fe200000000ff */
[-C--:B------:R-:W-:Y:S01]  /*8c10*/  FMUL R104, R104, R154.reuse ;  /* 0x0000009a68687220 */ /* 0x080fe20000400000 */
[----:B------:R-:W-:Y:S01]  /*8c20*/  F2FP.F16.F32.PACK_AB R97, RZ, R97 ;  /* 0x00000061ff61723e */ /* 0x000fe200000000ff */
[----:B------:R-:W-:Y:S01]  /*8c30*/  @P3 STG.E.U16 desc[UR36][R6.64+0x10], R92 ;  /* 0x0000105c06003986 */ /* 0x000fe2000c101524 */
[C---:B------:R-:W-:Y:S01]  /*8c40*/  ISETP.GT.AND P3, PT, R0.reuse, 0x9, P1 ;  /* 0x000000090000780c */ /* 0x040fe20000f64270 */
[----:B------:R-:W-:Y:S01]  /*8c50*/  FMUL R105, R105, R154 ;  /* 0x0000009a69697220 */ /* 0x000fe20000400000 */
[----:B------:R-:W-:Y:S01]  /*8c60*/  F2FP.F16.F32.PACK_AB R98, RZ, R98 ;  /* 0x00000062ff62723e */ /* 0x000fe200000000ff */
        /* <DEDUP_REMOVED lines=185> */
[----:B------:R-:W-:Y:S01]  /*9800*/  SHF.L.U32 R15, R4, 0x8, RZ ;  /* 0x00000008040f7819 */ /* 0x000fe200000006ff */
[----:B------:R-:W-:Y:S01]  /*9810*/  @P0 STG.E.U16 desc[UR36][R6.64+0xb2], R133 ;  /* 0x0000b28506000986 */ /* 0x000fe2000c101524 */
[----:B------:R-:W-:Y:S01]  /*9820*/  ISETP.GT.AND P0, PT, R0, 0x60, P2 ;  /* 0x000000600000780c */ /* 0x000fe20001704270 */
[-C--:B------:R-:W-:Y:S01]  /*9830*/  FMUL R31, R31, R154.reuse ;  /* 0x0000009a1f1f7220 */ /* 0x080fe20000400000 */
[----:B------:R-:W-:Y:S01]  /*9840*/  F2FP.F16.F32.PACK_AB R151, RZ, R151 ;  /* 0x00000097ff97723e */ /* 0x000fe200000000ff */
[-C--:B------:R-:W-:Y:S01]  /*9850*/  FMUL R32, R32, R154.reuse ;  /* 0x0000009a20207220 */ /* 0x080fe20000400000 */
[----:B------:R-:W-:Y:S01]  /*9860*/  SHF.L.U64.HI R5, R4, 0x8, R5 ;  /* 0x0000000804057819 */ /* 0x000fe20000010205 */
        /* <DEDUP_REMOVED lines=23> */
[C---:B------:R-:W-:Y:S01]  /*99e0*/  ISETP.GT.AND P0, PT, R0.reuse, 0x68, P1 ;  /* 0x000000680000780c */ /* 0x040fe20000f04270 */
[----:B------:R-:W-:Y:S01]  /*99f0*/  FMUL R39, R39, R154 ;  /* 0x0000009a27277220 */ /* 0x000fe20000400000 */
[----:B------:R-:W-:Y:S01]  /*9a00*/  F2FP.F16.F32.PACK_AB R30, RZ, R30 ;  /* 0x0000001eff1e723e */ /* 0x000fe200000000ff */
[-C--:B------:R-:W-:Y:S01]  /*9a10*/  FMUL R41, R41, R154.reuse ;  /* 0x0000009a29297220 */ /* 0x080fe20000400000 */
[----:B------:R-:W-:Y:S01]  /*9a20*/  F2FP.F16.F32.PACK_AB R31, RZ, R31 ;  /* 0x0000001fff1f723e */ /* 0x000fe200000000ff */
[----:B------:R-:W-:Y:S01]  /*9a30*/  @P3 STG.E.U16 desc[UR36][R6.64+0xd0], R140 ;  /* 0x0000d08c06003986 */ /* 0x000fe2000c101524 */
[----:B------:R-:W-:Y:S01]  /*9a40*/  ISETP.GT.AND P3, PT, R0, 0x69, P1 ;  /* 0x000000690000780c */ /* 0x000fe20000f64270 */
        /* <DEDUP_REMOVED lines=14> */
[-C--:B------:R-:W-:Y:S01]  /*9b30*/  FMUL R45, R45, R154.reuse ;  /* 0x0000009a2d2d7220 */ /* 0x080fe20000400000 */
[C---:B------:R-:W-:Y:S01]  /*9b40*/  ISETP.GT.AND P2, PT, R0.reuse, 0x79, P2 ;  /* 0x000000790000780c */ /* 0x040fe20001744270 */
        /* <DEDUP_REMOVED lines=8> */
[----:B------:R-:W-:Y:S01]  /*9bd0*/  FMUL R48, R48, R154 ;  /* 0x0000009a30307220 */ /* 0x000fe20000400000 */
[----:B------:R-:W-:Y:S01]  /*9be0*/  F2FP.F16.F32.PACK_AB R38, RZ, R38 ;  /* 0x00000026ff26723e */ /* 0x000fe200000000ff */
[-C--:B------:R-:W-:Y:S01]  /*9bf0*/  FMUL R49, R49, R154.reuse ;  /* 0x0000009a31317220 */ /* 0x080fe20000400000 */
[----:B------:R-:W-:Y:S01]  /*9c00*/  F2FP.F16.F32.PACK_AB R39, RZ, R39 ;  /* 0x00000027ff27723e */ /* 0x000fe200000000ff */
[----:B------:R-:W-:Y:S01]  /*9c10*/  FMUL R50, R50, R154 ;  /* 0x0000009a32327220 */ /* 0x000fe20000400000 */
[----:B------:R-:W-:Y:S01]  /*9c20*/  F2FP.F16.F32.PACK_AB R41, RZ, R41 ;  /* 0x00000029ff29723e */ /* 0x000fe200000000ff */
[----:B------:R-:W-:Y:S01]  /*9c30*/  @P4 STG.E.U16 desc[UR36][R12.64+0xe0], R146 ;  /* 0x0000e0920c004986 */ /* 0x000fe2000c101524 */
[----:B------:R-:W-:Y:S01]  /*9c40*/  F2FP.F16.F32.PACK_AB R40, RZ, R40 ;  /* 0x00000028ff28723e */ /* 0x000fe200000000ff */
[----:B------:R-:W-:Y:S01]  /*9c50*/  FMUL R51, R51, R154 ;  /* 0x0000009a33337220 */ /* 0x000fe20000400000 */
[----:B------:R-:W-:Y:S01]  /*9c60*/  F2FP.F16.F32.PACK_AB R42, RZ, R42 ;  /* 0x0000002aff2a723e */ /* 0x000fe200000000ff */
[----:B------:R-:W-:Y:S01]  /*9c70*/  @P0 STG.E.U16 desc[UR36][R12.64+0xe2], R147 ;  /* 0x0000e2930c000986 */ /* 0x000fe2000c101524 */
[----:B------:R-:W-:Y:S01]  /*9c80*/  ISETP.GT.AND P0, PT, R0, 0x78, P1 ;  /* 0x000000780000780c */ /* 0x000fe20000f04270 */
[----:B------:R-:W-:Y:S01]  /*9c90*/  FMUL R52, R52, R154 ;  /* 0x0000009a34347220 */ /* 0x000fe20000400000 */
[----:B------:R-:W-:Y:S01]  /*9ca0*/  ISETP.GT.AND P1, PT, R0, 0x79, P1 ;  /* 0x000000790000780c */ /* 0x000fe20000f24270 */
[----:B------:R-:W-:Y:S01]  /*9cb0*/  @P3 STG.E.U16 desc[UR36][R6.64+0xf0], R148 ;  /* 0x0000f09406003986 */ /* 0x000fe2000c101524 */
[----:B------:R-:W-:Y:S01]  /*9cc0*/  IADD3 R14, P3, P4, R11, R6, R15 ;  /* 0x000000060b0e7210 */ /* 0x000fe20007c7e00f */
[----:B------:R-:W-:Y:S01]  /*9cd0*/  FMUL R53, R53, R154 ;  /* 0x0000009a35357220 */ /* 0x000fe20000400000 */
[----:B------:R-:W-:Y:S01]  /*9ce0*/  F2FP.F16.F32.PACK_AB R43, RZ, R43 ;  /* 0x0000002bff2b723e */ /* 0x000fe200000000ff */
[----:B------:R0:W-:Y:S01]  /*9cf0*/  @P2 STG.E.U16 desc[UR36][R6.64+0xf2], R149 ;  /* 0x0000f29506002986 */ /* 0x0001e2000c101524 */
[----:B------:R-:W-:Y:S01]  /*9d00*/  IADD3 R4, P2, R15, R6, RZ ;  /* 0x000000060f047210 */ /* 0x000fe20007f5e0ff */
[-C--:B------:R-:W-:Y:S01]  /*9d10*/  FMUL R54, R54, R154.reuse ;  /* 0x0000009a36367220 */ /* 0x080fe20000400000 */
[----:B------:R-:W-:Y:S01]  /*9d20*/  IADD3.X R15, R9, R7, R5, P3, P4 ;  /* 0x00000007090f7210 */ /* 0x000fe20001fe8405 */
[-C--:B------:R-:W-:Y:S01]  /*9d30*/  FMUL R55, R55, R154.reuse ;  /* 0x0000009a37377220 */ /* 0x080fe20000400000 */
[C---:B------:R-:W-:Y:S01]  /*9d40*/  ISETP.GT.AND P3, PT, R157.reuse, 0x88, PT ;  /* 0x000000889d00780c */ /* 0x040fe20003f64270 */
[----:B------:R-:W-:Y:S01]  /*9d50*/  @P0 STG.E.U16 desc[UR36][R12.64+0xf0], R150 ;  /* 0x0000f0960c000986 */ /* 0x000fe2000c101524 */
[----:B------:R-:W-:Y:S01]  /*9d60*/  ISETP.GT.AND P0, PT, R157, 0x80, PT ;  /* 0x000000809d00780c */ /* 0x000fe20003f04270 */
[----:B------:R-:W-:Y:S01]  /*9d70*/  IMAD.X R5, R5, 0x1, R7, P2 ;  /* 0x0000000105057824 */ /* 0x000fe200010e0607 */
[C---:B------:R-:W-:Y:S01]  /*9d80*/  ISETP.GT.AND P2, PT, R0.reuse, RZ, P3 ;  /* 0x000000ff0000720c */ /* 0x040fe20001f44270 */
[----:B------:R-:W-:Y:S01]  /*9d90*/  @P1 STG.E.U16 desc[UR36][R12.64+0xf2], R151 ;  /* 0x0000f2970c001986 */ /* 0x000fe2000c101524 */
[----:B------:R-:W-:Y:S01]  /*9da0*/  ISETP.GT.AND P1, PT, R0, RZ, P0 ;  /* 0x000000ff0000720c */ /* 0x000fe20000724270 */
[-C--:B------:R-:W-:Y:S01]  /*9db0*/  FMUL R56, R56, R154.reuse ;  /* 0x0000009a38387220 */ /* 0x080fe20000400000 */
        /* <DEDUP_REMOVED lines=12> */
[----:B0-----:R-:W-:Y:S01]  /*9e80*/  IADD3 R6, P1, R11, R4, RZ ;  /* 0x000000040b067210 */ /* 0x001fe20007f3e0ff */
[-C--:B------:R-:W-:Y:S01]  /*9e90*/  FMUL R62, R62, R154.reuse ;  /* 0x0000009a3e3e7220 */ /* 0x080fe20000400000 */
[----:B------:R-:W-:Y:S01]  /*9ea0*/  F2FP.F16.F32.PACK_AB R49, RZ, R49 ;  /* 0x00000031ff31723e */ /* 0x000fe200000000ff */
[----:B------:R-:W-:Y:S01]  /*9eb0*/  @P4 STG.E.U16 desc[UR36][R4.64+0x2], R25 ;  /* 0x0000021904004986 */ /* 0x000fe2000c101524 */
[C---:B------:R-:W-:Y:S01]  /*9ec0*/  ISETP.GT.AND P4, PT, R0.reuse, 0x1, P3 ;  /* 0x000000010000780c */ /* 0x040fe20001f84270 */
[--C-:B------:R-:W-:Y:S01]  /*9ed0*/  IMAD.X R7, R9, 0x1, R5.reuse, P1 ;  /* 0x0000000109077824 */ /* 0x100fe200008e0605 */
        /* <DEDUP_REMOVED lines=8> */
[----:B------:R-:W-:Y:S01]  /*9f60*/  FMUL R66, R66, R154 ;  /* 0x0000009a42427220 */ /* 0x000fe20000400000 */
[----:B------:R-:W-:Y:S01]  /*9f70*/  F2FP.F16.F32.PACK_AB R52, RZ, R52 ;  /* 0x00000034ff34723e */ /* 0x000fe200000000ff */
[----:B------:R-:W-:Y:S01]  /*9f80*/  FMUL R67, R67, R154 ;  /* 0x0000009a43437220 */ /* 0x000fe20000400000 */
[----:B------:R0:W-:Y:S01]  /*9f90*/  @P4 STG.E.U16 desc[UR36][R6.64+0x2], R27 ;  /* 0x0000021b06004986 */ /* 0x0001e2000c101524 */
[----:B------:R-:W-:Y:S01]  /*9fa0*/  IADD3 R8, P4, R11, R4, RZ ;  /* 0x000000040b087210 */ /* 0x000fe20007f9e0ff */
[-C--:B------:R-:W-:Y:S01]  /*9fb0*/  FMUL R69, R69, R154.reuse ;  /* 0x0000009a45457220 */ /* 0x080fe20000400000 */
[----:B------:R-:W-:Y:S01]  /*9fc0*/  F2FP.F16.F32.PACK_AB R53, RZ, R53 ;  /* 0x00000035ff35723e */ /* 0x000fe200000000ff */
[----:B------:R-:W-:Y:S01]  /*9fd0*/  @P1 STG.E.U16 desc[UR36][R4.64+0x10], R28 ;  /* 0x0000101c04001986 */ /* 0x000fe2000c101524 */
[C---:B------:R-:W-:Y:S01]  /*9fe0*/  ISETP.GT.AND P1, PT, R0.reuse, 0x8, P3 ;  /* 0x000000080000780c */ /* 0x040fe20001f24270 */
[----:B------:R-:W-:Y:S01]  /*9ff0*/  IMAD.X R9, R9, 0x1, R5, P4 ;  /* 0x0000000109097824 */ /* 0x000fe200020e0605 */
[C---:B------:R-:W-:Y:S01]  /*a000*/  ISETP.GT.AND P4, PT, R0.reuse, 0x9, P3 ;  /* 0x000000090000780c */ /* 0x040fe20001f84270 */
        /* <DEDUP_REMOVED lines=28> */
[--C-:B0-----:R-:W-:Y:S01]  /*a1d0*/  @P4 IMAD.MOV.U32 R6, RZ, RZ, R14.reuse ;  /* 0x000000ffff064224 */ /* 0x101fe200078e000e */
[----:B------:R-:W-:Y:S01]  /*a1e0*/  F2FP.F16.F32.PACK_AB R63, RZ, R63 ;  /* 0x0000003fff3f723e */ /* 0x000fe200000000ff */
[--C-:B------:R-:W-:Y:S01]  /*a1f0*/  @P4 IMAD.MOV.U32 R7, RZ, RZ, R15.reuse ;  /* 0x000000ffff074224 */ /* 0x100fe200078e000f */
[----:B------:R-:W-:Y:S01]  /*a200*/  F2FP.F16.F32.PACK_AB R64, RZ, R64 ;  /* 0x00000040ff40723e */ /* 0x000fe200000000ff */
[-C--:B------:R-:W-:Y:S01]  /*a210*/  FMUL R78, R78, R154.reuse ;  /* 0x0000009a4e4e7220 */ /* 0x080fe20000400000 */
[----:B------:R-:W-:Y:S01]  /*a220*/  F2FP.F16.F32.PACK_AB R65, RZ, R65 ;  /* 0x00000041ff41723e */ /* 0x000fe200000000ff */
[-C--:B------:R-:W-:Y:S01]  /*a230*/  FMUL R79, R79, R154.reuse ;  /* 0x0000009a4f4f7220 */ /* 0x080fe20000400000 */
[----:B------:R0:W-:Y:S01]  /*a240*/  @P4 STG.E.U16 desc[UR36][R6.64+0x20], R34 ;  /* 0x0000202206004986 */ /* 0x0001e2000c101524 */
[----:B------:R-:W-:Y:S01]  /*a250*/  ISETP.GT.AND P4, PT, R0, 0x19, P0 ;  /* 0x000000190000780c */ /* 0x000fe20000784270 */
[----:B------:R-:W-:Y:S01]  /*a260*/  FMUL R80, R80, R154 ;  /* 0x0000009a50507220 */ /* 0x000fe20000400000 */
[----:B------:R-:W-:Y:S01]  /*a270*/  F2FP.F16.F32.PACK_AB R66, RZ, R66 ;  /* 0x00000042ff42723e */ /* 0x000fe200000000ff */
[-C--:B------:R-:W-:Y:S01]  /*a280*/  FMUL R81, R81, R154.reuse ;  /* 0x0000009a51517220 */ /* 0x080fe20000400000 */
[----:B------:R-:W-:Y:S01]  /*a290*/  F2FP.F16.F32.PACK_AB R67, RZ, R67 ;  /* 0x00000043ff43723e */ /* 0x000fe200000000ff */
[-C--:B------:R-:W-:Y:S01]  /*a2a0*/  FMUL R82, R82, R154.reuse ;  /* 0x0000009a52527220 */ /* 0x080fe20000400000 */
[----:B------:R-:W-:Y:S01]  /*a2b0*/  F2FP.F16.F32.PACK_AB R69, RZ, R69 ;  /* 0x00000045ff45723e */ /* 0x000fe200000000ff */
[----:B------:R-:W-:Y:S01]  /*a2c0*/  FMUL R83, R83, R154 ;  /* 0x0000009a53537220 */ /* 0x000fe20000400000 */
[----:B------:R-:W-:Y:S01]  /*a2d0*/  F2FP.F16.F32.PACK_AB R68, RZ, R68 ;  /* 0x00000044ff44723e */ /* 0x000fe200000000ff */
[----:B------:R-:W-:Y:S01]  /*a2e0*/  FMUL R84, R84, R154 ;  /* 0x0000009a54547220 */ /* 0x000fe20000400000 */
[----:B------:R-:W-:Y:S01]  /*a2f0*/  F2FP.F16.F32.PACK_AB R70, RZ, R70 ;  /* 0x00000046ff46723e */ /* 0x000fe200000000ff */
[----:B0-----:R-:W-:Y:S01]  /*a300*/  @P2 IMAD.MOV.U32 R6, RZ, RZ, R14 ;  /* 0x000000ffff062224 */ /* 0x001fe200078e000e */
[----:B------:R-:W-:Y:S01]  /*a310*/  F2FP.F16.F32.PACK_AB R71, RZ, R71 ;  /* 0x00000047ff47723e */ /* 0x000fe200000000ff */
[----:B------:R-:W-:Y:S01]  /*a320*/  @P2 IMAD.MOV.U32 R7, RZ, RZ, R15 ;  /* 0x000000ffff072224 */ /* 0x000fe200078e000f */
[----:B------:R-:W-:Y:S01]  /*a330*/  F2FP.F16.F32.PACK_AB R72, RZ, R72 ;  /* 0x00000048ff48723e */ /* 0x000fe200000000ff */
[-C--:B------:R-:W-:Y:S01]  /*a340*/  FMUL R85, R85, R154.reuse ;  /* 0x0000009a55557220 */ /* 0x080fe20000400000 */
[----:B------:R-:W-:Y:S01]  /*a350*/  F2FP.F16.F32.PACK_AB R73, RZ, R73 ;  /* 0x00000049ff49723e */ /* 0x000fe200000000ff */
[-C--:B------:R-:W-:Y:S01]  /*a360*/  FMUL R86, R86, R154.reuse ;  /* 0x0000009a56567220 */ /* 0x080fe20000400000 */
[----:B------:R0:W-:Y:S01]  /*a370*/  @P2 STG.E.U16 desc[UR36][R6.64+0x22], R35 ;  /* 0x0000222306002986 */ /* 0x0001e2000c101524 */
[C---:B------:R-:W-:Y:S01]  /*a380*/  ISETP.GT.AND P2, PT, R0.reuse, 0x18, P3 ;  /* 0x000000180000780c */ /* 0x040fe20001f44270 */
[----:B------:R-:W-:Y:S01]  /*a390*/  FMUL R87, R87, R154 ;  /* 0x0000009a57577220 */ /* 0x000fe20000400000 */
[----:B------:R-:W-:Y:S01]  /*a3a0*/  F2FP.F16.F32.PACK_AB R74, RZ, R74 ;  /* 0x0000004aff4a723e */ /* 0x000fe200000000ff */
[----:B------:R-:W-:Y:S01]  /*a3b0*/  @P1 STG.E.U16 desc[UR36][R4.64+0x30], R36 ;  /* 0x0000302404001986 */ /* 0x000fe2000c101524 */
[----:B------:R-:W-:-:S02]  /*a3c0*/  ISETP.GT.AND P1, PT, R0, 0x19, P3 ;  /* 0x000000190000780c */ /* 0x000fc40001f24270 */
[----:B------:R-:W-:Y:S01]  /*a3d0*/  F2FP.F16.F32.PACK_AB R75, RZ, R75 ;  /* 0x0000004bff4b723e */ /* 0x000fe200000000ff */
[----:B------:R-:W-:Y:S01]  /*a3e0*/  @P4 STG.E.U16 desc[UR36][R4.64+0x32], R37 ;  /* 0x0000322504004986 */ /* 0x000fe2000c101524 */
[----:B------:R-:W-:Y:S02]  /*a3f0*/  ISETP.GT.AND P4, PT, R0, 0x20, P0 ;  /* 0x000000200000780c */ /* 0x000fe40000784270 */
[----:B------:R-:W-:Y:S02]  /*a400*/  F2FP.F16.F32.PACK_AB R76, RZ, R76 ;  /* 0x0000004cff4c723e */ /* 0x000fe400000000ff */
[----:B------:R-:W-:Y:S01]  /*a410*/  F2FP.F16.F32.PACK_AB R77, RZ, R77 ;  /* 0x0000004dff4d723e */ /* 0x000fe200000000ff */
[----:B0-----:R-:W-:Y:S01]  /*a420*/  @P2 IMAD.MOV.U32 R7, RZ, RZ, R15 ;  /* 0x000000ffff072224 */ /* 0x001fe200078e000f */
[----:B------:R-:W-:Y:S02]  /*a430*/  @P2 MOV R6, R14 ;  /* 0x0000000e00062202 */ /* 0x000fe40000000f00 */
[----:B------:R-:W-:-:S02]  /*a440*/  F2FP.F16.F32.PACK_AB R78, RZ, R78 ;  /* 0x0000004eff4e723e */ /* 0x000fc400000000ff */
[----:B------:R-:W-:Y:S01]  /*a450*/  F2FP.F16.F32.PACK_AB R79, RZ, R79 ;  /* 0x0000004fff4f723e */ /* 0x000fe200000000ff */
[----:B------:R0:W-:Y:S01]  /*a460*/  @P2 STG.E.U16 desc[UR36][R6.64+0x30], R38 ;  /* 0x0000302606002986 */ /* 0x0001e2000c101524 */
[----:B------:R-:W-:Y:S02]  /*a470*/  ISETP.GT.AND P2, PT, R0, 0x21, P0 ;  /* 0x000000210000780c */ /* 0x000fe40000744270 */
[----:B------:R-:W-:Y:S02]  /*a480*/  F2FP.F16.F32.PACK_AB R80, RZ, R80 ;  /* 0x00000050ff50723e */ /* 0x000fe400000000ff */
[----:B------:R-:W-:Y:S02]  /*a490*/  F2FP.F16.F32.PACK_AB R81, RZ, R81 ;  /* 0x00000051ff51723e */ /* 0x000fe400000000ff */
[----:B------:R-:W-:Y:S02]  /*a4a0*/  F2FP.F16.F32.PACK_AB R82, RZ, R82 ;  /* 0x00000052ff52723e */ /* 0x000fe400000000ff */
[----:B------:R-:W-:-:S02]  /*a4b0*/  F2FP.F16.F32.PACK_AB R83, RZ, R83 ;  /* 0x00000053ff53723e */ /* 0x000fc400000000ff */
[----:B------:R-:W-:Y:S01]  /*a4c0*/  F2FP.F16.F32.PACK_AB R84, RZ, R84 ;  /* 0x00000054ff54723e */ /* 0x000fe200000000ff */
[----:B0-----:R-:W-:Y:S01]  /*a4d0*/  @P1 IMAD.MOV.U32 R6, RZ, RZ, R14 ;  /* 0x000000ffff061224 */ /* 0x001fe200078e000e */
[----:B------:R-:W-:Y:S01]  /*a4e0*/  F2FP.F16.F32.PACK_AB R85, RZ, R85 ;  /* 0x00000055ff55723e */ /* 0x000fe200000000ff */
[----:B------:R-:W-:Y:S01]  /*a4f0*/  @P1 IMAD.MOV.U32 R7, RZ, RZ, R15 ;  /* 0x000000ffff071224 */ /* 0x000fe200078e000f */
[----:B------:R-:W-:Y:S02]  /*a500*/  F2FP.F16.F32.PACK_AB R86, RZ, R86 ;  /* 0x00000056ff56723e */ /* 0x000fe400000000ff */
[----:B------:R-:W-:Y:S02]  /*a510*/  F2FP.F16.F32.PACK_AB R87, RZ, R87 ;  /* 0x00000057ff57723e */ /* 0x000fe400000000ff */
[----:B------:R0:W-:Y:S01]  /*a520*/  @P1 STG.E.U16 desc[UR36][R6.64+0x32], R39 ;  /* 0x0000322706001986 */ /* 0x0001e2000c101524 */
[----:B------:R-:W-:-:S03]  /*a530*/  ISETP.GT.AND P1, PT, R0, 0x20, P3 ;  /* 0x000000200000780c */ /* 0x000fc60001f24270 */
[----:B------:R-:W-:Y:S01]  /*a540*/  @P2 STG.E.U16 desc[UR36][R4.64+0x42], R41 ;  /* 0x0000422904002986 */ /* 0x000fe2000c101524 */
[----:B------:R-:W-:-:S03]  /*a550*/  ISETP.GT.AND P2, PT, R0, 0x21, P3 ;  /* 0x000000210000780c */ /* 0x000fc60001f44270 */
[----:B------:R-:W-:Y:S01]  /*a560*/  @P4 STG.E.U16 desc[UR36][R4.64+0x40], R40 ;  /* 0x0000402804004986 */ /* 0x000fe2000c101524 */
[----:B------:R-:W-:-:S05]  /*a570*/  ISETP.GT.AND P4, PT, R0, 0x28, P0 ;  /* 0x000000280000780c */ /* 0x000fca0000784270 */
[----:B0-----:R-:W-:Y:S02]  /*a580*/  @P1 IMAD.MOV.U32 R6, RZ, RZ, R14 ;  /* 0x000000ffff061224 */ /* 0x001fe400078e000e */
[----:B------:R-:W-:-:S05]  /*a590*/  @P1 IMAD.MOV.U32 R7, RZ, RZ, R15 ;  /* 0x000000ffff071224 */ /* 0x000fca00078e000f */
[----:B------:R0:W-:Y:S01]  /*a5a0*/  @P1 STG.E.U16 desc[UR36][R6.64+0x40], R42 ;  /* 0x0000402a06001986 */ /* 0x0001e2000c101524 */
[----:B------:R-:W-:Y:S01]  /*a5b0*/  ISETP.GT.AND P1, PT, R0, 0x29, P0 ;  /* 0x000000290000780c */ /* 0x000fe20000724270 */
[----:B0-----:R-:W-:Y:S02]  /*a5c0*/  @P2 IMAD.MOV.U32 R6, RZ, RZ, R14 ;  /* 0x000000ffff062224 */ /* 0x001fe400078e000e */
[----:B------:R-:W-:-:S05]  /*a5d0*/  @P2 IMAD.MOV.U32 R7, RZ, RZ, R15 ;  /* 0x000000ffff072224 */ /* 0x000fca00078e000f */
[----:B------:R0:W-:Y:S01]  /*a5e0*/  @P2 STG.E.U16 desc[UR36][R6.64+0x42], R43 ;  /* 0x0000422b06002986 */ /* 0x0001e2000c101524 */
[----:B------:R-:W-:-:S03]  /*a5f0*/  ISETP.GT.AND P2, PT, R0, 0x28, P3 ;  /* 0x000000280000780c */ /* 0x000fc60001f44270 */
[----:B------:R-:W-:Y:S01]  /*a600*/  @P4 STG.E.U16 desc[UR36][R4.64+0x50], R44 ;  /* 0x0000502c04004986 */ /* 0x000fe2000c101524 */
[----:B------:R-:W-:-:S03]  /*a610*/  ISETP.GT.AND P4, PT, R0, 0x29, P3 ;  /* 0x000000290000780c */ /* 0x000fc60001f84270 */
[----:B------:R-:W-:Y:S01]  /*a620*/  @P1 STG.E.U16 desc[UR36][R4.64+0x52], R45 ;  /* 0x0000522d04001986 */ /* 0x000fe2000c101524 */
[----:B------:R-:W-:-:S05]  /*a630*/  ISETP.GT.AND P1, PT, R0, 0x30, P0 ;  /* 0x000000300000780c */ /* 0x000fca0000724270 */
[----:B0-----:R-:W-:Y:S01]  /*a640*/  @P2 MOV R6, R14 ;  /* 0x0000000e00062202 */ /* 0x001fe20000000f00 */
        /* <DEDUP_REMOVED lines=8> */
[----:B------:R-:W-:Y:S01]  /*a6d0*/  ISETP.GT.AND P1, PT, R0, 0x31, P3 ;  /* 0x000000310000780c */ /* 0x000fe20001f24270 */
[----:B0-----:R-:W-:Y:S02]  /*a6e0*/  @P2 IMAD.MOV.U32 R6, RZ, RZ, R14 ;  /* 0x000000ffff062224 */ /* 0x001fe400078e000e */
[----:B------:R-:W-:-:S06]  /*a6f0*/  @P2 IMAD.MOV.U32 R7, RZ, RZ, R15 ;  /* 0x000000ffff072224 */ /* 0x000fcc00078e000f */
[----:B------:R-:W-:Y:S01]  /*a700*/  @P4 STG.E.U16 desc[UR36][R4.64+0x62], R49 ;  /* 0x0000623104004986 */ /* 0x000fe2000c101524 */
[----:B------:R-:W-:-:S03]  /*a710*/  ISETP.GT.AND P4, PT, R0, 0x39, P0 ;  /* 0x000000390000780c */ /* 0x000fc60000784270 */
[----:B------:R0:W-:Y:S01]  /*a720*/  @P2 STG.E.U16 desc[UR36][R6.64+0x60], R50 ;  /* 0x0000603206002986 */ /* 0x0001e2000c101524 */
[----:B------:R-:W-:Y:S01]  /*a730*/  ISETP.GT.AND P2, PT, R0, 0x38, P0 ;  /* 0x000000380000780c */ /* 0x000fe20000744270 */
[----:B0-----:R-:W-:Y:S02]  /*a740*/  @P1 IMAD.MOV.U32 R6, RZ, RZ, R14 ;  /* 0x000000ffff061224 */ /* 0x001fe400078e000e */
[----:B------:R-:W-:-:S05]  /*a750*/  @P1 IMAD.MOV.U32 R7, RZ, RZ, R15 ;  /* 0x000000ffff071224 */ /* 0x000fca00078e000f */
[----:B------:R0:W-:Y:S01]  /*a760*/  @P1 STG.E.U16 desc[UR36][R6.64+0x62], R51 ;  /* 0x0000623306001986 */ /* 0x0001e2000c101524 */
[----:B------:R-:W-:-:S04]  /*a770*/  ISETP.GT.AND P1, PT, R0, 0x38, P3 ;  /* 0x000000380000780c */ /* 0x000fc80001f24270 */
[----:B------:R-:W-:Y:S01]  /*a780*/  @P2 STG.E.U16 desc[UR36][R4.64+0x70], R52 ;  /* 0x0000703404002986 */ /* 0x000fe2000c101524 */
[----:B------:R-:W-:-:S03]  /*a790*/  ISETP.GT.AND P2, PT, R0, 0x39, P3 ;  /* 0x000000390000780c */ /* 0x000fc60001f44270 */
[----:B------:R-:W-:Y:S01]  /*a7a0*/  @P4 STG.E.U16 desc[UR36][R4.64+0x72], R53 ;  /* 0x0000723504004986 */ /* 0x000fe2000c101524 */
[----:B------:R-:W-:-:S04]  /*a7b0*/  ISETP.GT.AND P4, PT, R0, 0x40, P0 ;  /* 0x000000400000780c */ /* 0x000fc80000784270 */
        /* <DEDUP_REMOVED lines=69> */
[----:B------:R-:W-:Y:S02]  /*ac10*/  ISETP.GT.AND P2, PT, R0, 0x69, P3 ;  /* 0x000000690000780c */ /* 0x000fe40001f44270 */
[----:B0-----:R-:W-:Y:S01]  /*ac20*/  @P1 MOV R6, R14 ;  /* 0x0000000e00061202 */ /* 0x001fe20000000f00 */
        /* <DEDUP_REMOVED lines=10> */
[----:B------:R-:W-:Y:S01]  /*acd0*/  ISETP.GT.AND P1, PT, R0, 0x71, P3 ;  /* 0x000000710000780c */ /* 0x000fe20001f24270 */
[----:B0-----:R-:W-:Y:S02]  /*ace0*/  @P4 IMAD.MOV.U32 R6, RZ, RZ, R14 ;  /* 0x000000ffff064224 */ /* 0x001fe400078e000e */
[----:B------:R-:W-:-:S05]  /*acf0*/  @P4 IMAD.MOV.U32 R7, RZ, RZ, R15 ;  /* 0x000000ffff074224 */ /* 0x000fca00078e000f */
[----:B------:R-:W-:Y:S01]  /*ad00*/  @P2 STG.E.U16 desc[UR36][R4.64+0xe2], R81 ;  /* 0x0000e25104002986 */ /* 0x000fe2000c101524 */
[C---:B------:R-:W-:Y:S02]  /*ad10*/  ISETP.GT.AND P2, PT, R0.reuse, 0x78, P0 ;  /* 0x000000780000780c */ /* 0x040fe40000744270 */
[C---:B------:R-:W-:Y:S01]  /*ad20*/  ISETP.GT.AND P0, PT, R0.reuse, 0x79, P0 ;  /* 0x000000790000780c */ /* 0x040fe20000704270 */
[----:B------:R0:W-:Y:S01]  /*ad30*/  @P4 STG.E.U16 desc[UR36][R6.64+0xe0], R82 ;  /* 0x0000e05206004986 */ /* 0x0001e2000c101524 */
[C---:B------:R-:W-:Y:S02]  /*ad40*/  ISETP.GT.AND P4, PT, R0.reuse, 0x78, P3 ;  /* 0x000000780000780c */ /* 0x040fe40001f84270 */
[----:B------:R-:W-:Y:S01]  /*ad50*/  ISETP.GT.AND P3, PT, R0, 0x79, P3 ;  /* 0x000000790000780c */ /* 0x000fe20001f64270 */
[----:B0-----:R-:W-:Y:S02]  /*ad60*/  @P1 IMAD.MOV.U32 R6, RZ, RZ, R14 ;  /* 0x000000ffff061224 */ /* 0x001fe400078e000e */
[----:B------:R-:W-:-:S05]  /*ad70*/  @P1 IMAD.MOV.U32 R7, RZ, RZ, R15 ;  /* 0x000000ffff071224 */ /* 0x000fca00078e000f */
[----:B------:R-:W-:Y:S04]  /*ad80*/  @P1 STG.E.U16 desc[UR36][R6.64+0xe2], R83 ;  /* 0x0000e25306001986 */ /* 0x000fe8000c101524 */
[----:B------:R-:W-:Y:S04]  /*ad90*/  @P2 STG.E.U16 desc[UR36][R4.64+0xf0], R84 ;  /* 0x0000f05404002986 */ /* 0x000fe8000c101524 */
[----:B------:R0:W-:Y:S02]  /*ada0*/  @P0 STG.E.U16 desc[UR36][R4.64+0xf2], R85 ;  /* 0x0000f25504000986 */ /* 0x0001e4000c101524 */
[----:B0-----:R-:W-:Y:S01]  /*adb0*/  @P4 MOV R4, R14 ;  /* 0x0000000e00044202 */ /* 0x001fe20000000f00 */
[----:B------:R-:W-:-:S05]  /*adc0*/  @P4 IMAD.MOV.U32 R5, RZ, RZ, R15 ;  /* 0x000000ffff054224 */ /* 0x000fca00078e000f */
[----:B------:R0:W-:Y:S04]  /*add0*/  @P4 STG.E.U16 desc[UR36][R4.64+0xf0], R86 ;  /* 0x0000f05604004986 */ /* 0x0001e8000c101524 */
[----:B------:R0:W-:Y:S02]  /*ade0*/  @P3 STG.E.U16 desc[UR36][R14.64+0xf2], R87 ;  /* 0x0000f2570e003986 */ /* 0x0001e4000c101524 */
.L_x_284:
[----:B------:R-:W-:Y:S05]  /*adf0*/  BSYNC B0 ;  /* 0x0000000000007941 */ /* 0x000fea0003800000 */
.L_x_32:
[----:B------:R-:W-:Y:S01]  /*ae00*/  ULDC UR4, c[0x0][0xc] ;  /* 0x0000030000047ab9 */ /* 0x000fe20000000800 */
[----:B------:R-:W-:Y:S01]  /*ae10*/  ULDC UR5, c[0x0][0x10] ;  /* 0x0000040000057ab9 */ /* 0x000fe20000000800 */
[----:B0-----:R-:W0:Y:S01]  /*ae20*/  LDC R5, c[0x0][0x14] ;  /* 0x00000500ff057b82 */ /* 0x001e220000000800 */
[----:B------:R-:W-:Y:S01]  /*ae30*/  UIMAD.WIDE.U32 UR4, UR4, UR5, URZ ;  /* 0x00000005040472a5 */ /* 0x000fe2000f8e003f */
[----:B------:R-:W-:Y:S01]  /*ae40*/  PRMT R0, RZ, 0x7610, R0 ;  /* 0x00007610ff007816 */ /* 0x000fe20000000000 */
[----:B------:R-:W-:Y:S02]  /*ae50*/  IMAD.MOV.U32 R153, RZ, RZ, -0x1 ;  /* 0xffffffffff997424 */ /* 0x000fe400078e00ff */
[----:B------:R-:W-:Y:S02]  /*ae60*/  IMAD.MOV.U32 R23, RZ, RZ, -0x1 ;  /* 0xffffffffff177424 */ /* 0x000fe400078e00ff */
[----:B0-----:R-:W-:-:S04]  /*ae70*/  IMAD.WIDE.U32 R16, R5, UR4, R16 ;  /* 0x0000000405107c25 */ /* 0x001fc8000f8e0010 */
[----:B------:R-:W-:Y:S01]  /*ae80*/  IMAD R5, R5, UR5, RZ ;  /* 0x0000000505057c24 */ /* 0x000fe2000f8e02ff */
[----:B------:R-:W-:Y:S02]  /*ae90*/  ULDC.64 UR4, c[0x0][0x650] ;  /* 0x0001940000047ab9 */ /* 0x000fe40000000a00 */
[----:B------:R-:W-:Y:S01]  /*aea0*/  ISETP.GE.U32.AND P0, PT, R16, UR4, PT ;  /* 0x0000000410007c0c */ /* 0x000fe2000bf06070 */
[----:B------:R-:W-:-:S05]  /*aeb0*/  IMAD.IADD R17, R17, 0x1, R5 ;  /* 0x0000000111117824 */ /* 0x000fca00078e0205 */
[----:B------:R-:W-:-:S13]  /*aec0*/  ISETP.GE.U32.AND.EX P0, PT, R17, UR5, PT, P0 ;  /* 0x0000000511007c0c */ /* 0x000fda000bf06100 */
[----:B------:R-:W-:Y:S05]  /*aed0*/  @P0 BRA `(.L_x_285) ;  /* 0x0000000400640947 */ /* 0x000fea0003800000 */
[----:B------:R-:W0:Y:S01]  /*aee0*/  S2R R12, SR_CTAID.X ;  /* 0x00000000000c7919 */ /* 0x000e220000002500 */
[----:B------:R-:W3:Y:S01]  /*aef0*/  LDC.64 R10, c[0x0][0x628] ;  /* 0x00018a00ff0a7b82 */ /* 0x000ee20000000a00 */
[----:B------:R-:W-:Y:S01]  /*af00*/  ULDC UR4, c[0x0][0x150] ;  /* 0x0000540000047ab9 */ /* 0x000fe20000000800 */
[----:B-12---:R-:W-:Y:S01]  /*af10*/  IMAD.MOV.U32 R8, RZ, RZ, R16 ;  /* 0x000000ffff087224 */ /* 0x006fe200078e0010 */
[----:B------:R-:W1:Y:S01]  /*af20*/  S2R R24, SR_CTAID.Y ;  /* 0x0000000000187919 */ /* 0x000e620000002600 */
[----:B------:R-:W-:-:S04]  /*af30*/  IMAD.MOV.U32 R9, RZ, RZ, R17 ;  /* 0x000000ffff097224 */ /* 0x000fc800078e0011 */
[----:B------:R-:W2:Y:S08]  /*af40*/  LDC R21, c[0x0][0x144] ;  /* 0x00005100ff157b82 */ /* 0x000eb00000000800 */
[----:B------:R-:W1:Y:S08]  /*af50*/  LDC R0, c[0x0][0x630] ;  /* 0x00018c00ff007b82 */ /* 0x000e700000000800 */
[----:B------:R-:W1:Y:S01]  /*af60*/  LDC.64 R14, c[0x0][0x620] ;  /* 0x00018800ff0e7b82 */ /* 0x000e620000000a00 */
[----:B---3--:R-:W-:-:S04]  /*af70*/  ISETP.NE.U32.AND P0, PT, R10, RZ, PT ;  /* 0x000000ff0a00720c */ /* 0x008fc80003f05070 */
[----:B------:R-:W-:Y:S02]  /*af80*/  ISETP.NE.AND.EX P0, PT, R11, RZ, PT, P0 ;  /* 0x000000ff0b00720c */ /* 0x000fe40003f05300 */
[----:B0-----:R-:W-:-:S05]  /*af90*/  I2FP.F32.U32 R3, R12 ;  /* 0x0000000c00037245 */ /* 0x001fca0000201000 */
[----:B------:R-:W-:-:S04]  /*afa0*/  FMUL R3, R3, UR4 ;  /* 0x0000000403037c20 */ /* 0x000fc80008400000 */
[----:B------:R0:W3:Y:S02]  /*afb0*/  F2I.U32.TRUNC.NTZ R20, R3 ;  /* 0x0000000300147305 */ /* 0x0000e4000020f000 */
[----:B--2---:R-:W-:Y:S05]  /*afc0*/  @!P0 BRA `(.L_x_286) ;  /* 0x0000000000288947 */ /* 0x004fea0003800000 */
[----:B0-----:R-:W0:Y:S02]  /*afd0*/  LDC R3, c[0x0][0x634] ;  /* 0x00018d00ff037b82 */ /* 0x001e240000000800 */
[----:B0-----:R-:W-:-:S05]  /*afe0*/  IADD3 R3, P0, R16, R3, RZ ;  /* 0x0000000310037210 */ /* 0x001fca0007f1e0ff */
[----:B------:R-:W-:-:S04]  /*aff0*/  IMAD.X R13, RZ, RZ, R17, P0 ;  /* 0x000000ffff0d7224 */ /* 0x000fc800000e0611 */
[----:B------:R-:W-:-:S04]  /*b000*/  IMAD.WIDE.U32 R4, R13, R10, RZ ;  /* 0x0000000a0d047225 */ /* 0x000fc800078e00ff */
[----:B------:R-:W-:-:S04]  /*b010*/  IMAD.WIDE.U32 R6, P0, R3, R11, R4 ;  /* 0x0000000b03067225 */ /* 0x000fc80007800004 */
[----:B------:R-:W-:Y:S01]  /*b020*/  IMAD.WIDE.U32 R4, R3, R10, RZ ;  /* 0x0000000a03047225 */ /* 0x000fe200078e00ff */
[----:B------:R-:W-:-:S03]  /*b030*/  IADD3.X R9, RZ, RZ, RZ, P0, !PT ;  /* 0x000000ffff097210 */ /* 0x000fc600007fe4ff */
[----:B------:R-:W-:Y:S01]  /*b040*/  IMAD.MOV.U32 R8, RZ, RZ, R7 ;  /* 0x000000ffff087224 */ /* 0x000fe200078e0007 */
[----:B------:R-:W-:-:S05]  /*b050*/  IADD3 RZ, P0, R5, R6, RZ ;  /* 0x0000000605ff7210 */ /* 0x000fca0007f1e0ff */
[----:B------:R-:W-:-:S08]  /*b060*/  IMAD.WIDE.U32.X R8, R13, R11, R8, P0 ;  /* 0x0000000b0d087225 */ /* 0x000fd000000e0408 */
.L_x_286:
[----:B------:R-:W2:Y:S01]  /*b070*/  LDC.64 R30, c[0x0][0x640] ;  /* 0x00019000ff1e7b82 */ /* 0x000ea20000000a00 */
[-CC-:B-1----:R-:W-:Y:S01]  /*b080*/  SHF.R.U64 R23, R8, R0.reuse, R9.reuse ;  /* 0x0000000008177219 */ /* 0x182fe20000001209 */
[----:B---3--:R-:W-:Y:S01]  /*b090*/  IMAD.MOV R20, RZ, RZ, -R20 ;  /* 0x000000ffff147224 */ /* 0x008fe200078e0a14 */
[----:B------:R-:W-:Y:S01]  /*b0a0*/  SHF.R.U32.HI R0, RZ, R0, R9 ;  /* 0x00000000ff007219 */ /* 0x000fe20000011609 */
[----:B------:R-:W-:Y:S01]  /*b0b0*/  ULDC UR4, c[0x0][0x154] ;  /* 0x0000550000047ab9 */ /* 0x000fe20000000800 */
[----:B0-----:R-:W-:Y:S01]  /*b0c0*/  IADD3 R3, P0, RZ, -R23, RZ ;  /* 0x80000017ff037210 */ /* 0x001fe20007f1e0ff */
[----:B------:R-:W-:Y:S02]  /*b0d0*/  IMAD R26, R21, R20, R12 ;  /* 0x00000014151a7224 */ /* 0x000fe400078e020c */
[----:B------:R-:W0:Y:S01]  /*b0e0*/  LDC R6, c[0x0][0x618] ;  /* 0x00018600ff067b82 */ /* 0x000e220000000800 */
[----:B------:R-:W-:Y:S02]  /*b0f0*/  IMAD.MOV.U32 R7, RZ, RZ, 0x1 ;  /* 0x00000001ff077424 */ /* 0x000fe400078e00ff */
[----:B------:R-:W-:-:S04]  /*b100*/  IMAD.X R5, RZ, RZ, ~R0, P0 ;  /* 0x000000ffff057224 */ /* 0x000fc800000e0e00 */
[-C--:B------:R-:W-:Y:S01]  /*b110*/  IMAD R0, R5, R14.reuse, RZ ;  /* 0x0000000e05007224 */ /* 0x080fe200078e02ff */
[----:B------:R-:W1:Y:S01]  /*b120*/  LDC R8, c[0x0][0x608] ;  /* 0x00018200ff087b82 */ /* 0x000e620000000800 */
[----:B------:R-:W-:-:S04]  /*b130*/  IMAD.WIDE.U32 R4, R3, R14, R16 ;  /* 0x0000000e03047225 */ /* 0x000fc800078e0010 */
[----:B------:R-:W-:Y:S01]  /*b140*/  IMAD R3, R3, R15, R0 ;  /* 0x0000000f03037224 */ /* 0x000fe200078e0200 */
[----:B------:R-:W-:Y:S02]  /*b150*/  I2FP.F32.U32 R0, R24 ;  /* 0x0000001800007245 */ /* 0x000fe40000201000 */
[----:B------:R-:W3:Y:S01]  /*b160*/  LDC R28, c[0x0][0x658] ;  /* 0x00019600ff1c7b82 */ /* 0x000ee20000000800 */
[----:B------:R-:W-:Y:S01]  /*b170*/  IMAD.IADD R3, R5, 0x1, R3 ;  /* 0x0000000105037824 */ /* 0x000fe200078e0203 */
[----:B--2---:R-:W-:Y:S01]  /*b180*/  ISETP.NE.U32.AND P0, PT, R30, RZ, PT ;  /* 0x000000ff1e00720c */ /* 0x004fe20003f05070 */
[----:B------:R-:W-:Y:S01]  /*b190*/  FMUL R0, R0, UR4 ;  /* 0x0000000400007c20 */ /* 0x000fe20008400000 */
[----:B------:R-:W-:Y:S02]  /*b1a0*/  IMAD.MOV.U32 R5, RZ, RZ, -0x1 ;  /* 0xffffffffff057424 */ /* 0x000fe400078e00ff */
[----:B------:R-:W-:Y:S01]  /*b1b0*/  ISETP.NE.AND.EX P0, PT, R31, RZ, PT, P0 ;  /* 0x000000ff1f00720c */ /* 0x000fe20003f05300 */
[----:B------:R2:W2:Y:S01]  /*b1c0*/  F2I.U32.TRUNC.NTZ R14, R0 ;  /* 0x00000000000e7305 */ /* 0x0004a2000020f000 */
[----:B------:R-:W2:Y:S01]  /*b1d0*/  LDC R15, c[0x0][0x148] ;  /* 0x00005200ff0f7b82 */ /* 0x000ea20000000800 */
[----:B0-----:R-:W-:-:S02]  /*b1e0*/  SHF.R.U64 R12, R4, R6, R3 ;  /* 0x00000006040c7219 */ /* 0x001fc40000001203 */
[----:B------:R-:W-:-:S05]  /*b1f0*/  SHF.R.U32.HI R3, RZ, R6, R3 ;  /* 0x00000006ff037219 */ /* 0x000fca0000011603 */
[----:B------:R-:W0:Y:S01]  /*b200*/  LDC R20, c[0x0][0x600] ;  /* 0x00018000ff147b82 */ /* 0x000e220000000800 */
[-CC-:B-1----:R-:W-:Y:S02]  /*b210*/  SHF.R.U64 R10, R12, R8.reuse, R3.reuse ;  /* 0x000000080c0a7219 */ /* 0x182fe40000001203 */
[----:B------:R-:W-:-:S05]  /*b220*/  SHF.R.U32.HI R3, RZ, R8, R3 ;  /* 0x00000008ff037219 */ /* 0x000fca0000011603 */
[----:B------:R-:W1:Y:S01]  /*b230*/  LDC R25, c[0x0][0x648] ;  /* 0x00019200ff197b82 */ /* 0x000e620000000800 */
[-C--:B---3--:R-:W-:Y:S02]  /*b240*/  SHF.L.U32 R4, R5, R28.reuse, RZ ;  /* 0x0000001c05047219 */ /* 0x088fe400000006ff */
[-CC-:B------:R-:W-:Y:S02]  /*b250*/  SHF.R.U64 R13, R10, R28.reuse, R3.reuse ;  /* 0x0000001c0a0d7219 */ /* 0x180fe40000001203 */
[----:B------:R-:W-:Y:S02]  /*b260*/  SHF.R.U32.HI R5, RZ, R28, R3 ;  /* 0x0000001cff057219 */ /* 0x000fe40000011603 */
[----:B------:R-:W-:Y:S01]  /*b270*/  LOP3.LUT R21, RZ, R4, RZ, 0x33, !PT ;  /* 0x00000004ff157212 */ /* 0x000fe200078e33ff */
[----:B------:R-:W3:Y:S01]  /*b280*/  LDC R27, c[0x0][0x638] ;  /* 0x00018e00ff1b7b82 */ /* 0x000ee20000000800 */
[----:B------:R-:W-:Y:S01]  /*b290*/  SHF.L.U32 R28, R7, R28, RZ ;  /* 0x0000001c071c7219 */ /* 0x000fe200000006ff */
[----:B------:R-:W-:-:S06]  /*b2a0*/  IMAD.MOV.U32 R4, RZ, RZ, R13 ;  /* 0x000000ffff047224 */ /* 0x000fcc00078e000d */
[----:B------:R-:W0:Y:S01]  /*b2b0*/  LDC R29, c[0x0][0x610] ;  /* 0x00018400ff1d7b82 */ /* 0x000e220000000800 */
[----:B------:R-:W-:Y:S05]  /*b2c0*/  @!P0 BRA `(.L_x_287) ;  /* 0x0000000000288947 */ /* 0x000fea0003800000 */
[----:B--2---:R-:W2:Y:S02]  /*b2d0*/  LDC R0, c[0x0][0x64c] ;  /* 0x00019300ff007b82 */ /* 0x004ea40000000800 */
[----:B--2---:R-:W-:-:S04]  /*b2e0*/  IADD3 R3, P0, R13, R0, RZ ;  /* 0x000000000d037210 */ /* 0x004fc80007f1e0ff */
[----:B------:R-:W-:-:S05]  /*b2f0*/  IADD3.X R11, RZ, R5, RZ, P0, !PT ;  /* 0x00000005ff0b7210 */ /* 0x000fca00007fe4ff */
[----:B------:R-:W-:-:S04]  /*b300*/  IMAD.WIDE.U32 R4, R11, R30, RZ ;  /* 0x0000001e0b047225 */ /* 0x000fc800078e00ff */
[----:B------:R-:W-:-:S04]  /*b310*/  IMAD.WIDE.U32 R6, P0, R3, R31, R4 ;  /* 0x0000001f03067225 */ /* 0x000fc80007800004 */
[----:B------:R-:W-:-:S04]  /*b320*/  IMAD.WIDE.U32 R4, R3, R30, RZ ;  /* 0x0000001e03047225 */ /* 0x000fc800078e00ff */
[----:B------:R-:W-:Y:S01]  /*b330*/  IMAD.X R9, RZ, RZ, RZ, P0 ;  /* 0x000000ffff097224 */ /* 0x000fe200000e06ff */
[----:B------:R-:W-:Y:S01]  /*b340*/  IADD3 RZ, P0, R5, R6, RZ ;  /* 0x0000000605ff7210 */ /* 0x000fe20007f1e0ff */
[----:B------:R-:W-:-:S04]  /*b350*/  IMAD.MOV.U32 R8, RZ, RZ, R7 ;  /* 0x000000ffff087224 */ /* 0x000fc800078e0007 */
[----:B------:R-:W-:-:S08]  /*b360*/  IMAD.WIDE.U32.X R4, R11, R31, R8, P0 ;  /* 0x0000001f0b047225 */ /* 0x000fd000000e0408 */
.L_x_287:
[----:B------:R-:W-:Y:S01]  /*b370*/  ISETP.NE.AND P0, PT, R2, 0x1, PT ;  /* 0x000000010200780c */ /* 0x000fe20003f05270 */
[----:B--2---:R-:W-:Y:S01]  /*b380*/  IMAD.MOV R14, RZ, RZ, -R14 ;  /* 0x000000ffff0e7224 */ /* 0x004fe200078e0a0e */
[----:B-1----:R-:W-:Y:S01]  /*b390*/  SHF.R.U64 R0, R4, R25, R5 ;  /* 0x0000001904007219 */ /* 0x002fe20000001205 */
[----:B0-----:R-:W-:Y:S01]  /*b3a0*/  VIADD R5, R20, 0xffffffff ;  /* 0xffffffff14057836 */ /* 0x001fe20000000000 */
[----:B------:R-:W-:Y:S01]  /*b3b0*/  LOP3.LUT R3, R10, R21, RZ, 0xc0, !PT ;  /* 0x000000150a037212 */ /* 0x000fe200078ec0ff */
[----:B------:R-:W-:Y:S02]  /*b3c0*/  IMAD.MOV.U32 R6, RZ, RZ, 0x1 ;  /* 0x00000001ff067424 */ /* 0x000fe400078e00ff */
[----:B------:R-:W-:Y:S01]  /*b3d0*/  IMAD.MOV R4, RZ, RZ, -R0 ;  /* 0x000000ffff047224 */ /* 0x000fe200078e0a00 */
[----:B------:R-:W-:Y:S01]  /*b3e0*/  LOP3.LUT R5, R12, R5, RZ, 0xc0, !PT ;  /* 0x000000050c057212 */ /* 0x000fe200078ec0ff */
[----:B------:R-:W-:Y:S02]  /*b3f0*/  IMAD R3, R28, R0, R3 ;  /* 0x000000001c037224 */ /* 0x000fe400078e0203 */
[----:B---3--:R-:W-:-:S02]  /*b400*/  IMAD R0, R4, R27, R13 ;  /* 0x0000001b04007224 */ /* 0x008fc400078e020d */
[----:B------:R-:W-:Y:S02]  /*b410*/  @P0 IMAD R26, R15, R14, R24 ;  /* 0x0000000e0f1a0224 */ /* 0x000fe400078e0218 */
[----:B------:R-:W-:Y:S01]  /*b420*/  IMAD R4, R0, R20, R5 ;  /* 0x0000001400047224 */ /* 0x000fe200078e0205 */
[----:B------:R-:W-:Y:S01]  /*b430*/  PRMT R0, R6, 0x7610, R0 ;  /* 0x0000761006007816 */ /* 0x000fe20000000000 */
[----:B------:R-:W-:-:S05]  /*b440*/  IMAD R3, R3, R29, R26 ;  /* 0x0000001d03037224 */ /* 0x000fca00078e021a */
[----:B------:R-:W-:Y:S02]  /*b450*/  SEL R153, R4, R3, !P0 ;  /* 0x0000000304997207 */ /* 0x000fe40004000000 */
[----:B------:R-:W-:-:S07]  /*b460*/  SEL R3, R3, R4, !P0 ;  /* 0x0000000403037207 */ /* 0x000fce0004000000 */
.L_x_285:
[----:B------:R-:W-:Y:S01]  /*b470*/  LOP3.LUT P0, RZ, R0, 0xff, RZ, 0xc0, !PT ;  /* 0x000000ff00ff7812 */ /* 0x000fe2000780c0ff */
[----:B------:R-:W-:-:S12]  /*b480*/  IMAD.MOV.U32 R152, RZ, RZ, R3 ;  /* 0x000000ffff987224 */ /* 0x000fd800078e0003 */
[----:B------:R-:W-:Y:S05]  /*b490*/  @P0 BRA `(.L_x_288) ;  /* 0xffffff5c002c0947 */ /* 0x000fea000383ffff */
[----:B------:R-:W-:Y:S05]  /*b4a0*/  EXIT ;  /* 0x000000000000794d */ /* 0x000fea0003800000 */
.L_x_7:
[----:B0-----:R-:W-:Y:S01]  /*b4b0*/  ULDC.64 UR4, c[0x0][0x650] ;  /* 0x0001940000047ab9 */ /* 0x001fe20000000a00 */
        /* <DEDUP_REMOVED lines=25> */
.L_x_290:
[----:B------:R-:W0:Y:S01]  /*b650*/  LDC.64 R26, c[0x0][0x640] ;  /* 0x00019000ff1a7b82 */ /* 0x000e220000000a00 */
[-CC-:B------:R-:W-:Y:S01]  /*b660*/  SHF.R.U64 R20, R12, R8.reuse, R13.reuse ;  /* 0x000000080c147219 */ /* 0x180fe2000000120d */
[----:B------:R-:W-:Y:S01]  /*b670*/  IMAD.MOV.U32 R30, RZ, RZ, 0x1 ;  /* 0x00000001ff1e7424 */ /* 0x000fe200078e00ff */
[----:B------:R-:W-:Y:S02]  /*b680*/  SHF.R.U32.HI R6, RZ, R8, R13 ;  /* 0x00000008ff067219 */ /* 0x000fe4000001160d */
[----:B------:R-:W-:-:S03]  /*b690*/  IADD3 R11, P0, RZ, -R20, RZ ;  /* 0x80000014ff0b7210 */ /* 0x000fc60007f1e0ff */
[----:B------:R-:W1:Y:S01]  /*b6a0*/  LDC R10, c[0x0][0x618] ;  /* 0x00018600ff0a7b82 */ /* 0x000e620000000800 */
[----:B------:R-:W-:-:S05]  /*b6b0*/  IADD3.X R7, RZ, ~R6, RZ, P0, !PT ;  /* 0x80000006ff077210 */ /* 0x000fca00007fe4ff */
[-C--:B------:R-:W-:Y:S02]  /*b6c0*/  IMAD R8, R7, R22.reuse, RZ ;  /* 0x0000001607087224 */ /* 0x080fe400078e02ff */
[----:B------:R-:W2:Y:S01]  /*b6d0*/  LDC R12, c[0x0][0x608] ;  /* 0x00018200ff0c7b82 */ /* 0x000ea20000000800 */
[----:B------:R-:W-:-:S04]  /*b6e0*/  IMAD.WIDE.U32 R6, R11, R22, R16 ;  /* 0x000000160b067225 */ /* 0x000fc800078e0010 */
[----:B------:R-:W-:-:S03]  /*b6f0*/  IMAD R11, R11, R23, R8 ;  /* 0x000000170b0b7224 */ /* 0x000fc600078e0208 */
[----:B------:R-:W3:Y:S01]  /*b700*/  LDC R25, c[0x0][0x658] ;  /* 0x00019600ff197b82 */ /* 0x000ee20000000800 */
[----:B------:R-:W-:Y:S01]  /*b710*/  IMAD.IADD R7, R7, 0x1, R11 ;  /* 0x0000000107077824 */ /* 0x000fe200078e020b */
[----:B0-----:R-:W-:-:S04]  /*b720*/  ISETP.NE.U32.AND P0, PT, R26, RZ, PT ;  /* 0x000000ff1a00720c */ /* 0x001fc80003f05070 */
[----:B------:R-:W-:Y:S02]  /*b730*/  ISETP.NE.AND.EX P0, PT, R27, RZ, PT, P0 ;  /* 0x000000ff1b00720c */ /* 0x000fe40003f05300 */
[----:B------:R-:W0:Y:S01]  /*b740*/  LDC R23, c[0x0][0x600] ;  /* 0x00018000ff177b82 */ /* 0x000e220000000800 */
[-CC-:B-1----:R-:W-:Y:S02]  /*b750*/  SHF.R.U64 R8, R6, R10.reuse, R7.reuse ;  /* 0x0000000a06087219 */ /* 0x182fe40000001207 */
[----:B------:R-:W-:Y:S01]  /*b760*/  SHF.R.U32.HI R7, RZ, R10, R7 ;  /* 0x0000000aff077219 */ /* 0x000fe20000011607 */
[----:B------:R-:W-:-:S04]  /*b770*/  IMAD.MOV.U32 R10, RZ, RZ, -0x1 ;  /* 0xffffffffff0a7424 */ /* 0x000fc800078e00ff */
        /* <DEDUP_REMOVED lines=21> */
.L_x_291:
[----:B------:R-:W-:Y:S02]  /*b8d0*/  ISETP.NE.AND P0, PT, R2, 0x1, PT ;  /* 0x000000010200780c */ /* 0x000fe40003f05270 */
[----:B-1----:R-:W-:Y:S02]  /*b8e0*/  SHF.R.U64 R6, R6, R24, R7 ;  /* 0x0000001806067219 */ /* 0x002fe40000001207 */
[----:B------:R-:W-:Y:S02]  /*b8f0*/  SHF.L.U32 R30, R30, R25, RZ ;  /* 0x000000191e1e7219 */ /* 0x000fe400000006ff */
[----:B------:R-:W-:Y:S01]  /*b900*/  LOP3.LUT R5, R21, R32, RZ, 0xc0, !PT ;  /* 0x0000002015057212 */ /* 0x000fe200078ec0ff */
[----:B------:R-:W-:Y:S01]  /*b910*/  IMAD.MOV R7, RZ, RZ, -R6 ;  /* 0x000000ffff077224 */ /* 0x000fe200078e0a06 */
[----:B0-----:R-:W-:-:S03]  /*b920*/  IADD3 R11, R23, -0x1, RZ ;  /* 0xffffffff170b7810 */ /* 0x001fc60007ffe0ff */
[----:B------:R-:W-:Y:S01]  /*b930*/  IMAD R6, R30, R6, R5 ;  /* 0x000000061e067224 */ /* 0x000fe200078e0205 */
[----:B------:R-:W-:Y:S01]  /*b940*/  LOP3.LUT R5, R8, R11, RZ, 0xc0, !PT ;  /* 0x0000000b08057212 */ /* 0x000fe200078ec0ff */
[----:B------:R-:W-:Y:S02]  /*b950*/  @P0 IMAD R3, R9, R14, R4 ;  /* 0x0000000e09030224 */ /* 0x000fe400078e0204 */
[----:B--2---:R-:W-:Y:S02]  /*b960*/  IMAD R4, R7, R28, R22 ;  /* 0x0000001c07047224 */ /* 0x004fe400078e0216 */
[----:B---3--:R-:W-:Y:S02]  /*b970*/  IMAD R3, R6, R29, R3 ;  /* 0x0000001d06037224 */ /* 0x008fe400078e0203 */
[----:B------:R-:W-:Y:S02]  /*b980*/  IMAD R4, R4, R23, R5 ;  /* 0x0000001704047224 */ /* 0x000fe400078e0205 */
[----:B------:R-:W-:-:S02]  /*b990*/  IMAD.MOV.U32 R8, RZ, RZ, 0x1 ;  /* 0x00000001ff087424 */ /* 0x000fc400078e00ff */
[----:B------:R-:W-:Y:S01]  /*b9a0*/  IMAD.MOV.U32 R6, RZ, RZ, R20 ;  /* 0x000000ffff067224 */ /* 0x000fe200078e0014 */
[----:B------:R-:W-:Y:S02]  /*b9b0*/  SEL R7, R4, R3, !P0 ;  /* 0x0000000304077207 */ /* 0x000fe40004000000 */
[----:B------:R-:W-:-:S07]  /*b9c0*/  SEL R13, R3, R4, !P0 ;  /* 0x00000004030d7207 */ /* 0x000fce0004000000 */
.L_x_289:
[----:B------:R-:W-:-:S08]  /*b9d0*/  NOP ;  /* 0x0000000000007918 */ /* 0x000fd00000000000 */
[----:B------:R-:W0:-:S00]  /*b9e0*/  USETMAXREG.DEALLOC.CTAPOOL 0x28 ;  /* 0x00000028000079c8 */ /* 0x000e0000080e0500 */
[----:B0-----:R-:W-:-:S13]  /*b9f0*/  ISETP.NE.AND P0, PT, R0, RZ, PT ;  /* 0x000000ff0000720c */ /* 0x001fda0003f05270 */
[----:B------:R-:W-:Y:S05]  /*ba00*/  @P0 EXIT ;  /* 0x000000000000094d */ /* 0x000fea0003800000 */
[----:B------:R-:W-:Y:S01]  /*ba10*/  LOP3.LUT P0, RZ, R8, 0xff, RZ, 0xc0, !PT ;  /* 0x000000ff08ff7812 */ /* 0x000fe2000780c0ff */
[----:B------:R-:W-:Y:S02]  /*ba20*/  IMAD.MOV.U32 R0, RZ, RZ, 0x1 ;  /* 0x00000001ff007424 */ /* 0x000fe400078e00ff */
[----:B------:R-:W-:-:S10]  /*ba30*/  IMAD.MOV.U32 R3, RZ, RZ, RZ ;  /* 0x000000ffff037224 */ /* 0x000fd400078e00ff */
[----:B------:R-:W-:Y:S05]  /*ba40*/  @!P0 BRA `(.L_x_292) ;  /* 0x0000000c00748947 */ /* 0x000fea0003800000 */
[----:B------:R-:W0:Y:S01]  /*ba50*/  LDC R0, c[0x0][0x28c] ;  /* 0x0000a300ff007b82 */ /* 0x000e220000000800 */
[----:B------:R-:W-:Y:S01]  /*ba60*/  ULDC UR5, c[0x0][0x658] ;  /* 0x0001960000057ab9 */ /* 0x000fe20000000800 */
[----:B------:R-:W-:Y:S01]  /*ba70*/  UMOV UR7, 0xffffffff ;  /* 0xffffffff00077882 */ /* 0x000fe20000000000 */
[----:B------:R-:W-:Y:S01]  /*ba80*/  ULDC UR6, c[0x0][0xc] ;  /* 0x0000030000067ab9 */ /* 0x000fe20000000800 */
[----:B------:R-:W-:Y:S01]  /*ba90*/  USHF.L.U32 UR9, UR7, UR5, URZ ;  /* 0x0000000507097299 */ /* 0x000fe2000800063f */
[----:B------:R-:W-:Y:S01]  /*baa0*/  BSSY B0, `(.L_x_292) ;  /* 0x00000d7000007945 */ /* 0x000fe20003800000 */
[----:B------:R-:W-:Y:S01]  /*bab0*/  UMOV UR8, 0x1 ;  /* 0x0000000100087882 */ /* 0x000fe20000000000 */
[----:B------:R-:W-:Y:S01]  /*bac0*/  ULDC UR7, c[0x0][0x10] ;  /* 0x0000040000077ab9 */ /* 0x000fe20000000800 */
[----:B------:R-:W1:Y:S01]  /*bad0*/  S2UR UR10, SR_CgaCtaId ;  /* 0x00000000000a79c3 */ /* 0x000e620000008800 */
[----:B------:R-:W-:Y:S01]  /*bae0*/  UIMAD.WIDE.U32 UR6, UR6, UR7, URZ ;  /* 0x00000007060672a5 */ /* 0x000fe2000f8e003f */
[----:B------:R-:W-:Y:S01]  /*baf0*/  IMAD.MOV.U32 R9, RZ, RZ, 0x1 ;  /* 0x00000001ff097424 */ /* 0x000fe200078e00ff */
[----:B------:R-:W-:Y:S01]  /*bb00*/  USHF.L.U32 UR5, UR8, UR5, URZ ;  /* 0x0000000508057299 */ /* 0x000fe2000800063f */
[----:B------:R-:W-:Y:S01]  /*bb10*/  LOP3.LUT R12, R19, 0x2, RZ, 0xfc, !PT ;  /* 0x00000002130c7812 */ /* 0x000fe200078efcff */
[----:B------:R-:W-:Y:S01]  /*bb20*/  ULDC UR4, c[0x0][0x600] ;  /* 0x0001800000047ab9 */ /* 0x000fe20000000800 */
[----:B------:R-:W-:Y:S01]  /*bb30*/  ULDC UR8, c[0x0][0x14] ;  /* 0x0000050000087ab9 */ /* 0x000fe20000000800 */
[----:B------:R-:W-:-:S02]  /*bb40*/  UIADD3 UR4, UR4, -0x1, URZ ;  /* 0xffffffff04047890 */ /* 0x000fc4000fffe03f */
[----:B------:R-:W-:Y:S02]  /*bb50*/  UIMAD.WIDE.U32 UR30, UR6, UR8, URZ ;  /* 0x00000008061e72a5 */ /* 0x000fe4000f8e003f */
[----:B------:R-:W-:Y:S02]  /*bb60*/  UIMAD UR7, UR7, UR8, URZ ;  /* 0x00000008070772a4 */ /* 0x000fe4000f8e023f */
[----:B------:R-:W-:Y:S02]  /*bb70*/  ULOP3.LUT UR6, URZ, UR9, URZ, 0x33, !UPT ;  /* 0x000000093f067292 */ /* 0x000fe4000f8e333f */
[----:B------:R-:W-:Y:S01]  /*bb80*/  UIADD3 UR7, UR31, UR7, URZ ;  /* 0x000000071f077290 */ /* 0x000fe2000fffe03f */
[----:B0-----:R-:W-:Y:S01]  /*bb90*/  VIADD R0, R0, 0x7f ;  /* 0x0000007f00007836 */ /* 0x001fe20000000000 */
[----:B------:R-:W-:-:S04]  /*bba0*/  ULDC.64 UR38, c[0x0][0x198] ;  /* 0x0000660000267ab9 */ /* 0x000fc80000000a00 */
[----:B------:R-:W-:Y:S01]  /*bbb0*/  SHF.R.S32.HI R3, RZ, 0x1f, R0 ;  /* 0x0000001fff037819 */ /* 0x000fe20000011400 */
[----:B-1----:R-:W-:-:S03]  /*bbc0*/  IMAD.U32 R10, RZ, RZ, UR10 ;  /* 0x0000000aff0a7e24 */ /* 0x002fc6000f8e00ff */
[----:B------:R-:W-:Y:S02]  /*bbd0*/  LEA.HI R3, R3, R0, RZ, 0x7 ;  /* 0x0000000003037211 */ /* 0x000fe400078f38ff */
[----:B------:R-:W-:Y:S02]  /*bbe0*/  MOV R0, 0x1 ;  /* 0x0000000100007802 */ /* 0x000fe40000000f00 */
[----:B------:R-:W-:Y:S01]  /*bbf0*/  SHF.R.S32.HI R8, RZ, 0x7, R3 ;  /* 0x00000007ff087819 */ /* 0x000fe20000011403 */
[----:B------:R-:W-:-:S04]  /*bc00*/  IMAD.MOV.U32 R3, RZ, RZ, RZ ;  /* 0x000000ffff037224 */ /* 0x000fc800078e00ff */
[----:B------:R-:W-:-:S07]  /*bc10*/  VIADD R11, R8, 0x1 ;  /* 0x00000001080b7836 */ /* 0x000fce0000000000 */
.L_x_303:
[----:B------:R-:W-:-:S03]  /*bc20*/  UMOV UR8, 0xffffffff ;  /* 0xffffffff00087882 */ /* 0x000fc60000000000 */
[----:B------:R-:W-:Y:S05]  /*bc30*/  BRA.DIV UR8, `(.L_x_293) ;  /* 0x0000000e08987947 */ /* 0x000fea000b800000 */
[----:B------:R-:W-:-:S13]  /*bc40*/  ELECT P6, URZ, PT ;  /* 0x00000000003f782f */ /* 0x000fda00038c0000 */
.L_x_312:
[----:B------:R-:W0:Y:S01]  /*bc50*/  LDC R4, c[0x0][0x28c] ;  /* 0x0000a300ff047b82 */ /* 0x000e220000000800 */
[----:B------:R-:W-:Y:S01]  /*bc60*/  BSSY B1, `(.L_x_294) ;  /* 0x0000047000017945 */ /* 0x000fe20003800000 */
[----:B0-----:R-:W-:-:S13]  /*bc70*/  ISETP.LT.OR P6, PT, R4, 0x1, !P6 ;  /* 0x000000010400780c */ /* 0x001fda00077c1670 */
[----:B------:R-:W-:Y:S05]  /*bc80*/  @P6 BRA `(.L_x_295) ;  /* 0x0000000400106947 */ /* 0x000fea0003800000 */
[----:B------:R-:W-:Y:S01]  /*bc90*/  IMAD R13, R13, 0x8, R10 ;  /* 0x000000080d0d7824 */ /* 0x000fe200078e020a */
[----:B------:R-:W-:Y:S01]  /*bca0*/  MOV R5, R0 ;  /* 0x0000000000057202 */ /* 0x000fe20000000f00 */
[----:B------:R-:W-:Y:S02]  /*bcb0*/  IMAD.SHL.U32 R20, R7, 0x80, RZ ;  /* 0x0000008007147824 */ /* 0x000fe400078e00ff */
[----:B------:R-:W-:Y:S02]  /*bcc0*/  IMAD.MOV.U32 R21, RZ, RZ, RZ ;  /* 0x000000ffff157224 */ /* 0x000fe400078e00ff */
[----:B------:R-:W-:Y:S02]  /*bcd0*/  IMAD.MOV.U32 R4, RZ, RZ, R11 ;  /* 0x000000ffff047224 */ /* 0x000fe400078e000b */
[----:B------:R-:W-:Y:S02]  /*bce0*/  IMAD.MOV.U32 R7, RZ, RZ, R3 ;  /* 0x000000ffff077224 */ /* 0x000fe400078e0003 */
[----:B------:R-:W-:-:S07]  /*bcf0*/  IMAD.SHL.U32 R15, R13, 0x20, RZ ;  /* 0x000000200d0f7824 */ /* 0x000fce00078e00ff */
.L_x_298:
[----:B------:R-:W0:Y:S01]  /*bd00*/  S2UR UR8, SR_CgaCtaId ;  /* 0x00000000000879c3 */ /* 0x000e220000008800 */
[----:B------:R-:W-:Y:S02]  /*bd10*/  MOV R13, 0x400 ;  /* 0x00000400000d7802 */ /* 0x000fe40000000f00 */
[----:B------:R-:W-:-:S13]  /*bd20*/  LOP3.LUT P1, RZ, R18, 0x7f, RZ, 0xc0, !PT ;  /* 0x0000007f12ff7812 */ /* 0x000fda000782c0ff */
[----:B------:R-:W1:Y:S01]  /*bd30*/  @!P1 LDC R14, c[0x0][0x500] ;  /* 0x00014000ff0e9b82 */ /* 0x000e620000000800 */
[----:B0-----:R-:W-:-:S05]  /*bd40*/  IMAD.U32 R10, RZ, RZ, UR8 ;  /* 0x00000008ff0a7e24 */ /* 0x001fca000f8e00ff */
[----:B------:R-:W-:Y:S02]  /*bd50*/  LEA R24, R10, R13, 0x18 ;  /* 0x0000000d0a187211 */ /* 0x000fe400078ec0ff */
[----:B------:R-:W-:-:S03]  /*bd60*/  SHF.L.U32 R13, R5, 0x1f, RZ ;  /* 0x0000001f050d7819 */ /* 0x000fc600000006ff */
[----:B------:R-:W-:-:S04]  /*bd70*/  IMAD R22, R7, 0x8, R24 ;  /* 0x0000000807167824 */ /* 0x000fc800078e0218 */
[----:B------:R-:W0:Y:S02]  /*bd80*/  SYNCS.PHASECHK.TRANS64.TRYWAIT P0, [R22+URZ+0x10], R13 ;  /* 0x0000100d160075a7 */ /* 0x000e24000800017f */
[----:B01----:R-:W-:Y:S05]  /*bd90*/  @!P0 BRA `(.L_x_296) ;  /* 0x0000000c00608947 */ /* 0x003fea0003800000 */
.L_x_313:
[----:B0-----:R-:W-:Y:S01]  /*bda0*/  PRMT R13, R12, 0x9910, RZ ;  /* 0x000099100c0d7816 */ /* 0x001fe200000000ff */
[----:B------:R0:W-:Y:S03]  /*bdb0*/  @!P1 SYNCS.ARRIVE.TRANS64 RZ, [R22+URZ], R14 ;  /* 0x0000000e16ff99a7 */ /* 0x0001e6000800003f */
[----:B------:R-:W-:-:S13]  /*bdc0*/  ISETP.NE.AND P0, PT, R13, 0x2, PT ;  /* 0x000000020d00780c */ /* 0x000fda0003f05270 */
[----:B0-----:R-:W-:Y:S05]  /*bdd0*/  @P0 BRA `(.L_x_297) ;  /* 0x0000000000040947 */ /* 0x001fea0003800000 */
[----:B------:R-:W-:Y:S01]  /*bde0*/  BPT.TRAP 0x1 ;  /* 0x000000040000795c */ /* 0x000fe20000300000 */
.L_x_297:
[----:B------:R-:W-:Y:S01]  /*bdf0*/  IMAD.SHL.U32 R13, R7, 0x8000, RZ ;  /* 0x00008000070d7824 */ /* 0x000fe200078e00ff */
[----:B------:R-:W-:Y:S01]  /*be00*/  R2UR UR34, R21 ;  /* 0x00000000152272ca */ /* 0x000fe200000e0000 */
[----:B------:R-:W-:Y:S01]  /*be10*/  VIADD R4, R4, 0xffffffff ;  /* 0xffffffff04047836 */ /* 0x000fe20000000000 */
[----:B------:R-:W-:Y:S01]  /*be20*/  R2UR UR33, R22 ;  /* 0x00000000162172ca */ /* 0x000fe200000e0000 */
[----:B------:R-:W-:Y:S01]  /*be30*/  IMAD R14, R10, 0x800, R13 ;  /* 0x000008000a0e7824 */ /* 0x000fe200078e020d */
[----:B------:R-:W-:Y:S01]  /*be40*/  IADD3 R13, R24, R13, RZ ;  /* 0x0000000d180d7210 */ /* 0x000fe20007ffe0ff */
[----:B------:R-:W-:Y:S01]  /*be50*/  UIADD3 UR14, UP0, UR38, 0xf0, URZ ;  /* 0x000000f0260e7890 */ /* 0x000fe2000ff1e03f */
[----:B------:R-:W-:Y:S01]  /*be60*/  R2UR UR36, R6 ;  /* 0x00000000062472ca */ /* 0x000fe200000e0000 */
[----:B------:R-:W-:Y:S01]  /*be70*/  IMAD R14, R14, 0x2, R24 ;  /* 0x000000020e0e7824 */ /* 0x000fe200078e0218 */
[----:B------:R-:W-:Y:S01]  /*be80*/  R2UR UR8, R13 ;  /* 0x000000000d0872ca */ /* 0x000fe200000e0000 */
[----:B------:R-:W-:Y:S01]  /*be90*/  UIADD3 UR40, UP1, UR38, 0x1f0, URZ ;  /* 0x000001f026287890 */ /* 0x000fe2000ff3e03f */
[----:B------:R-:W-:Y:S01]  /*bea0*/  R2UR UR35, R15 ;  /* 0x000000000f2372ca */ /* 0x000fe200000e0000 */
[----:B------:R-:W-:Y:S01]  /*beb0*/  UIADD3.X UR15, URZ, UR39, URZ, UP0, !UPT ;  /* 0x000000273f0f7290 */ /* 0x000fe200087fe43f */
[----:B------:R-:W-:Y:S01]  /*bec0*/  R2UR UR24, R14 ;  /* 0x000000000e1872ca */ /* 0x000fe200000e0000 */
[----:B------:R-:W-:Y:S01]  /*bed0*/  UIADD3 UR26, UR34, 0x40, URZ ;  /* 0x00000040221a7890 */ /* 0x000fe2000fffe03f */
[----:B------:R-:W-:Y:S01]  /*bee0*/  R2UR UR19, R20 ;  /* 0x00000000141372ca */ /* 0x000fe200000e0000 */
[----:B------:R-:W-:Y:S01]  /*bef0*/  UIADD3.X UR41, URZ, UR39, URZ, UP1, !UPT ;  /* 0x000000273f297290 */ /* 0x000fe20008ffe43f */
[----:B------:R-:W-:Y:S01]  /*bf00*/  ISETP.GT.AND P1, PT, R4, 0x1, PT ;  /* 0x000000010400780c */ /* 0x000fe20003f24270 */
[----:B------:R-:W-:Y:S01]  /*bf10*/  VIADD R7, R7, 0x1 ;  /* 0x0000000107077836 */ /* 0x000fe20000000000 */
[----:B------:R-:W-:Y:S01]  /*bf20*/  UMOV UR13, 0xff0000 ;  /* 0x00ff0000000d7882 */ /* 0x000fe20000000000 */
[----:B------:R-:W-:Y:S01]  /*bf30*/  UMOV UR22, 0x0 ;  /* 0x0000000000167882 */ /* 0x000fe20000000000 */
[----:B------:R-:W-:Y:S01]  /*bf40*/  UMOV UR23, 0x10000000 ;  /* 0x1000000000177882 */ /* 0x000fe20000000000 */
[----:B------:R-:W-:Y:S01]  /*bf50*/  UIADD3 UR16, UR8, 0x20100, URZ ;  /* 0x0002010008107890 */ /* 0x000fe2000fffe03f */
[----:B------:R-:W-:Y:S01]  /*bf60*/  ISETP.NE.AND P0, PT, R7, 0x2, PT ;  /* 0x000000020700780c */ /* 0x000fe20003f05270 */
[----:B------:R-:W-:Y:S01]  /*bf70*/  UIADD3 UR8, UR8, 0x24100, URZ ;  /* 0x0002410008087890 */ /* 0x000fe2000fffe03f */
[----:B------:R-:W-:Y:S01]  /*bf80*/  VIADD R21, R21, 0x80 ;  /* 0x0000008015157836 */ /* 0x000fe20000000000 */
[----:B------:R-:W-:Y:S01]  /*bf90*/  UIADD3 UR32, UR24, 0x100, URZ ;  /* 0x0000010018207890 */ /* 0x000fe2000fffe03f */
[----:B------:R-:W-:Y:S01]  /*bfa0*/  SEL R14, RZ, 0x1, P0 ;  /* 0x00000001ff0e7807 */ /* 0x000fe20000000000 */
[----:B------:R-:W-:Y:S01]  /*bfb0*/  UIADD3 UR24, UR24, 0x8100, URZ ;  /* 0x0000810018187890 */ /* 0x000fe2000fffe03f */
[----:B------:R-:W-:Y:S01]  /*bfc0*/  SEL R7, R7, RZ, P0 ;  /* 0x000000ff07077207 */ /* 0x000fe20000000000 */
[----:B------:R-:W-:Y:S01]  /*bfd0*/  UMOV UR25, UR33 ;  /* 0x0000002100197c82 */ /* 0x000fe20008000000 */
[----:B------:R-:W-:Y:S01]  /*bfe0*/  UMOV UR28, UR36 ;  /* 0x00000024001c7c82 */ /* 0x000fe20008000000 */
[----:B------:R-:W-:Y:S01]  /*bff0*/  UMOV UR27, UR35 ;  /* 0x00000023001b7c82 */ /* 0x000fe20008000000 */
[----:B------:R-:W-:Y:S01]  /*c000*/  UMOV UR17, UR33 ;  /* 0x0000002100117c82 */ /* 0x000fe20008000000 */
[----:B------:R-:W-:Y:S01]  /*c010*/  UMOV UR18, UR34 ;  /* 0x0000002200127c82 */ /* 0x000fe20008000000 */
[----:B------:R-:W-:Y:S01]  /*c020*/  UMOV UR20, UR36 ;  /* 0x0000002400147c82 */ /* 0x000fe20008000000 */
[----:B------:R0:W-:Y:S01]  /*c030*/  UTMALDG.3D.MULTICAST [UR32], [UR14], UR13, desc[UR22] ;  /* 0x000016200e0073b4 */ /* 0x0001e2000801180d */
[----:B------:R-:W-:Y:S01]  /*c040*/  UMOV UR9, UR33 ;  /* 0x0000002100097c82 */ /* 0x000fe20008000000 */
[----:B------:R-:W-:Y:S01]  /*c050*/  UMOV UR11, UR19 ;  /* 0x00000013000b7c82 */ /* 0x000fe20008000000 */
[----:B------:R-:W-:Y:S01]  /*c060*/  UMOV UR12, UR36 ;  /* 0x00000024000c7c82 */ /* 0x000fe20008000000 */
[----:B------:R-:W-:Y:S01]  /*c070*/  UMOV UR10, UR26 ;  /* 0x0000001a000a7c82 */ /* 0x000fe20008000000 */
[----:B------:R-:W-:Y:S01]  /*c080*/  LOP3.LUT R5, R5, R14, RZ, 0x3c, !PT ;  /* 0x0000000e05057212 */ /* 0x000fe200078e3cff */
[----:B------:R0:W-:Y:S01]  /*c090*/  UTMALDG.3D.MULTICAST [UR24], [UR14], UR13, desc[UR22] ;  /* 0x000016180e0073b4 */ /* 0x0001e2000801180d */
[----:B------:R0:W-:Y:S01]  /*c0a0*/  UTMALDG.3D [UR16], [UR40], desc[UR22] ;  /* 0x00001610280075b4 */ /* 0x0001e20008011000 */
[----:B------:R0:W-:Y:S02]  /*c0b0*/  UTMALDG.3D [UR8], [UR40], desc[UR22] ;  /* 0x00001608280075b4 */ /* 0x0001e40008011000 */
[----:B0-----:R-:W-:Y:S05]  /*c0c0*/  @P1 BRA `(.L_x_298) ;  /* 0xfffffffc000c1947 */ /* 0x001fea000383ffff */
.L_x_295:
[----:B------:R-:W-:Y:S05]  /*c0d0*/  BSYNC B1 ;  /* 0x0000000000017941 */ /* 0x000fea0003800000 */
.L_x_294:
[----:B------:R-:W-:Y:S01]  /*c0e0*/  LOP3.LUT P1, RZ, R9, 0xff, RZ, 0xc0, !PT ;  /* 0x000000ff09ff7812 */ /* 0x000fe2000782c0ff */
[----:B------:R-:W-:Y:S01]  /*c0f0*/  IMAD.IADD R3, R8, 0x1, R3 ;  /* 0x0000000108037824 */ /* 0x000fe200078e0203 */
[----:B------:R-:W-:Y:S01]  /*c100*/  IADD3 R16, P2, R16, UR30, RZ ;  /* 0x0000001e10107c10 */ /* 0x000fe2000ff5e0ff */
[----:B------:R-:W-:Y:S01]  /*c110*/  ULDC.64 UR8, c[0x0][0x650] ;  /* 0x0001940000087ab9 */ /* 0x000fe20000000a00 */
[----:B------:R-:W-:Y:S01]  /*c120*/  BSSY B1, `(.L_x_299) ;  /* 0x000006c000017945 */ /* 0x000fe20003800000 */
[----:B------:R-:W-:Y:S01]  /*c130*/  IMAD.MOV.U32 R13, RZ, RZ, -0x1 ;  /* 0xffffffffff0d7424 */ /* 0x000fe200078e00ff */
[----:B------:R-:W-:Y:S01]  /*c140*/  ISETP.GT.U32.AND P0, PT, R3, 0x1, PT ;  /* 0x000000010300780c */ /* 0x000fe20003f04070 */
[----:B------:R-:W-:Y:S01]  /*c150*/  IMAD.MOV.U32 R7, RZ, RZ, -0x1 ;  /* 0xffffffffff077424 */ /* 0x000fe200078e00ff */
[----:B------:R-:W-:Y:S01]  /*c160*/  SHF.R.U32.HI R4, RZ, 0x1, R3 ;  /* 0x00000001ff047819 */ /* 0x000fe20000011603 */
[----:B------:R-:W-:Y:S01]  /*c170*/  IMAD.MOV.U32 R6, RZ, RZ, -0x1 ;  /* 0xffffffffff067424 */ /* 0x000fe200078e00ff */
[----:B------:R-:W-:-:S02]  /*c180*/  ISETP.LT.U32.AND P0, PT, R8, 0x2, P0 ;  /* 0x000000020800780c */ /* 0x000fc40000701070 */
[----:B------:R-:W-:Y:S01]  /*c190*/  IADD3.X R17, R17, UR7, RZ, P2, !PT ;  /* 0x0000000711117c10 */ /* 0x000fe200097fe4ff */
[----:B------:R-:W0:Y:S01]  /*c1a0*/  @P1 S2R R10, SR_CgaCtaId ;  /* 0x00000000000a1919 */ /* 0x000e220000008800 */
[----:B------:R-:W-:Y:S02]  /*c1b0*/  @P1 MOV R5, 0x400 ;  /* 0x0000040000051802 */ /* 0x000fe40000000f00 */
[----:B------:R-:W-:Y:S02]  /*c1c0*/  ISETP.GE.U32.AND P2, PT, R16, UR8, PT ;  /* 0x0000000810007c0c */ /* 0x000fe4000bf46070 */
[----:B------:R-:W-:Y:S02]  /*c1d0*/  LOP3.LUT R4, R4, 0x1, RZ, 0xc0, !PT ;  /* 0x0000000104047812 */ /* 0x000fe400078ec0ff */
[----:B------:R-:W-:Y:S02]  /*c1e0*/  LOP3.LUT R3, R3, 0x1, RZ, 0xc0, !PT ;  /* 0x0000000103037812 */ /* 0x000fe400078ec0ff */
[----:B------:R-:W-:-:S02]  /*c1f0*/  PRMT R9, RZ, 0x7610, R9 ;  /* 0x00007610ff097816 */ /* 0x000fc40000000009 */
[----:B0-----:R-:W-:-:S04]  /*c200*/  @P1 LEA R5, R10, R5, 0x18 ;  /* 0x000000050a051211 */ /* 0x001fc800078ec0ff */
[----:B------:R0:W-:Y:S01]  /*c210*/  @P1 SYNCS.ARRIVE.TRANS64.A1T0 RZ, [R5+URZ+0x38], RZ ;  /* 0x000038ff05ff19a7 */ /* 0x0001e2000810003f */
[----:B------:R-:W-:-:S04]  /*c220*/  ISETP.NE.U32.AND P1, PT, R4, 0x1, PT ;  /* 0x000000010400780c */ /* 0x000fc80003f25070 */
[----:B------:R-:W-:Y:S02]  /*c230*/  ISETP.GT.U32.AND P1, PT, R8, 0x1, !P1 ;  /* 0x000000010800780c */ /* 0x000fe40004f24070 */
[----:B0-----:R-:W-:Y:S02]  /*c240*/  SEL R5, RZ, 0x1, !P0 ;  /* 0x00000001ff057807 */ /* 0x001fe40004000000 */
[----:B------:R-:W-:Y:S02]  /*c250*/  ISETP.GE.U32.AND.EX P0, PT, R17, UR9, PT, P2 ;  /* 0x0000000911007c0c */ /* 0x000fe4000bf06120 */
[----:B------:R-:W-:-:S04]  /*c260*/  SEL R4, RZ, 0x1, !P1 ;  /* 0x00000001ff047807 */ /* 0x000fc80004800000 */
[----:B------:R-:W-:Y:S02]  /*c270*/  LOP3.LUT R0, R4, R0, R5, 0x96, !PT ;  /* 0x0000000004007212 */ /* 0x000fe400078e9605 */
[----:B------:R-:W-:-:S05]  /*c280*/  PRMT R4, RZ, 0x7610, R4 ;  /* 0x00007610ff047816 */ /* 0x000fca0000000004 */
[----:B------:R-:W-:Y:S05]  /*c290*/  @P0 BRA `(.L_x_300) ;  /* 0x0000000400500947 */ /* 0x000fea0003800000 */
[----:B------:R-:W0:Y:S01]  /*c2a0*/  S2R R15, SR_CTAID.X ;  /* 0x00000000000f7919 */ /* 0x000e220000002500 */
[----:B------:R-:W-:Y:S01]  /*c2b0*/  ULDC.64 UR8, c[0x0][0x628] ;  /* 0x00018a0000087ab9 */ /* 0x000fe20000000a00 */
[----:B------:R-:W1:Y:S01]  /*c2c0*/  LDC R20, c[0x0][0x144] ;  /* 0x00005100ff147b82 */ /* 0x000e620000000800 */
[----:B------:R-:W-:Y:S01]  /*c2d0*/  ISETP.NE.U32.AND P0, PT, RZ, UR8, PT ;  /* 0x00000008ff007c0c */ /* 0x000fe2000bf05070 */
[----:B------:R-:W2:Y:S01]  /*c2e0*/  S2R R13, SR_CTAID.Y ;  /* 0x00000000000d7919 */ /* 0x000ea20000002600 */
[----:B------:R-:W-:Y:S01]  /*c2f0*/  ULDC UR11, c[0x0][0x630] ;  /* 0x00018c00000b7ab9 */ /* 0x000fe20000000800 */
[----:B------:R-:W-:Y:S01]  /*c300*/  ULDC UR12, c[0x0][0x150] ;  /* 0x00005400000c7ab9 */ /* 0x000fe20000000800 */
[----:B------:R-:W-:Y:S01]  /*c310*/  ISETP.NE.AND.EX P0, PT, RZ, UR9, PT, P0 ;  /* 0x00000009ff007c0c */ /* 0x000fe2000bf05300 */
[----:B------:R-:W-:Y:S01]  /*c320*/  IMAD.MOV.U32 R5, RZ, RZ, R17 ;  /* 0x000000ffff057224 */ /* 0x000fe200078e0011 */
[----:B------:R-:W-:Y:S02]  /*c330*/  MOV R4, R16 ;  /* 0x0000001000047202 */ /* 0x000fe40000000f00 */
[----:B0-----:R-:W-:-:S09]  /*c340*/  I2FP.F32.U32 R22, R15 ;  /* 0x0000000f00167245 */ /* 0x001fd20000201000 */
[----:B------:R-:W-:Y:S05]  /*c350*/  @!P0 BRA `(.L_x_301) ;  /* 0x0000000000288947 */ /* 0x000fea0003800000 */
[----:B------:R-:W-:Y:S02]  /*c360*/  ULDC UR10, c[0x0][0x634] ;  /* 0x00018d00000a7ab9 */ /* 0x000fe40000000800 */
[----:B------:R-:W-:-:S05]  /*c370*/  IADD3 R5, P0, R16, UR10, RZ ;  /* 0x0000000a10057c10 */ /* 0x000fca000ff1e0ff */
[----:B------:R-:W-:-:S04]  /*c380*/  IMAD.X R21, RZ, RZ, R17, P0 ;  /* 0x000000ffff157224 */ /* 0x000fc800000e0611 */
[----:B------:R-:W-:-:S04]  /*c390*/  IMAD.WIDE.U32 R6, R21, UR8, RZ ;  /* 0x0000000815067c25 */ /* 0x000fc8000f8e00ff */
[----:B------:R-:W-:-:S04]  /*c3a0*/  IMAD.WIDE.U32 R6, P0, R5, UR9, R6 ;  /* 0x0000000905067c25 */ /* 0x000fc8000f800006 */
[----:B------:R-:W-:-:S04]  /*c3b0*/  IMAD.WIDE.U32 R4, R5, UR8, RZ ;  /* 0x0000000805047c25 */ /* 0x000fc8000f8e00ff */
[----:B------:R-:W-:Y:S01]  /*c3c0*/  IMAD.MOV.U32 R4, RZ, RZ, R7 ;  /* 0x000000ffff047224 */ /* 0x000fe200078e0007 */
[----:B------:R-:W-:Y:S01]  /*c3d0*/  IADD3 RZ, P1, R5, R6, RZ ;  /* 0x0000000605ff7210 */ /* 0x000fe20007f3e0ff */
[----:B------:R-:W-:-:S04]  /*c3e0*/  IMAD.X R5, RZ, RZ, RZ, P0 ;  /* 0x000000ffff057224 */ /* 0x000fc800000e06ff */
[----:B------:R-:W-:-:S08]  /*c3f0*/  IMAD.WIDE.U32.X R4, R21, UR9, R4, P1 ;  /* 0x0000000915047c25 */ /* 0x000fd000088e0404 */
.L_x_301:
[----:B------:R-:W-:Y:S01]  /*c400*/  FMUL R22, R22, UR12 ;  /* 0x0000000c16167c20 */ /* 0x000fe20008400000 */
[--C-:B------:R-:W-:Y:S01]  /*c410*/  SHF.R.U64 R14, R4, UR11, R5.reuse ;  /* 0x0000000b040e7c19 */ /* 0x100fe20008001205 */
[----:B------:R-:W-:Y:S01]  /*c420*/  ULDC.64 UR8, c[0x0][0x620] ;  /* 0x0001880000087ab9 */ /* 0x000fe20000000a00 */
[----:B------:R-:W-:Y:S01]  /*c430*/  SHF.R.U32.HI R4, RZ, UR11, R5 ;  /* 0x0000000bff047c19 */ /* 0x000fe20008011605 */
[----:B------:R-:W-:Y:S01]  /*c440*/  ULDC.64 UR10, c[0x0][0x640] ;  /* 0x00019000000a7ab9 */ /* 0x000fe20000000a00 */
[----:B------:R-:W-:Y:S01]  /*c450*/  IADD3 R5, P0, RZ, -R14, RZ ;  /* 0x8000000eff057210 */ /* 0x000fe20007f1e0ff */
[----:B------:R-:W0:Y:S04]  /*c460*/  F2I.U32.TRUNC.NTZ R22, R22 ;  /* 0x0000001600167305 */ /* 0x000e28000020f000 */
[----:B------:R-:W-:Y:S01]  /*c470*/  IMAD.X R4, RZ, RZ, ~R4, P0 ;  /* 0x000000ffff047224 */ /* 0x000fe200000e0e04 */
[----:B------:R-:W-:-:S03]  /*c480*/  ISETP.NE.U32.AND P0, PT, RZ, UR10, PT ;  /* 0x0000000aff007c0c */ /* 0x000fc6000bf05070 */
[----:B------:R-:W-:Y:S01]  /*c490*/  IMAD R4, R4, UR8, RZ ;  /* 0x0000000804047c24 */ /* 0x000fe2000f8e02ff */
[----:B------:R-:W-:-:S03]  /*c4a0*/  ISETP.NE.AND.EX P0, PT, RZ, UR11, PT, P0 ;  /* 0x0000000bff007c0c */ /* 0x000fc6000bf05300 */
[C---:B------:R-:W-:Y:S01]  /*c4b0*/  IMAD R7, R5.reuse, UR9, R4 ;  /* 0x0000000905077c24 */ /* 0x040fe2000f8e0204 */
[----:B------:R-:W-:Y:S01]  /*c4c0*/  ULDC UR9, c[0x0][0x154] ;  /* 0x0000550000097ab9 */ /* 0x000fe20000000800 */
[----:B------:R-:W-:Y:S01]  /*c4d0*/  IMAD.WIDE.U32 R4, R5, UR8, R16 ;  /* 0x0000000805047c25 */ /* 0x000fe2000f8e0010 */
[----:B------:R-:W-:-:S03]  /*c4e0*/  ULDC UR8, c[0x0][0x618] ;  /* 0x0001860000087ab9 */ /* 0x000fc60000000800 */
[----:B0-----:R-:W-:Y:S02]  /*c4f0*/  IMAD.MOV R6, RZ, RZ, -R22 ;  /* 0x000000ffff067224 */ /* 0x001fe400078e0a16 */
[----:B------:R-:W-:Y:S02]  /*c500*/  IMAD.IADD R5, R5, 0x1, R7 ;  /* 0x0000000105057824 */ /* 0x000fe400078e0207 */
[----:B-1----:R-:W-:Y:S01]  /*c510*/  IMAD R15, R20, R6, R15 ;  /* 0x00000006140f7224 */ /* 0x002fe200078e020f */
[----:B--2---:R-:W-:Y:S01]  /*c520*/  I2FP.F32.U32 R6, R13 ;  /* 0x0000000d00067245 */ /* 0x004fe20000201000 */
[----:B------:R-:W0:Y:S01]  /*c530*/  LDC R20, c[0x0][0x148] ;  /* 0x00005200ff147b82 */ /* 0x000e220000000800 */
[--C-:B------:R-:W-:Y:S02]  /*c540*/  SHF.R.U64 R21, R4, UR8, R5.reuse ;  /* 0x0000000804157c19 */ /* 0x100fe40008001205 */
[----:B------:R-:W-:Y:S01]  /*c550*/  SHF.R.U32.HI R4, RZ, UR8, R5 ;  /* 0x00000008ff047c19 */ /* 0x000fe20008011605 */
[----:B------:R-:W-:Y:S01]  /*c560*/  FMUL R6, R6, UR9 ;  /* 0x0000000906067c20 */ /* 0x000fe20008400000 */
[----:B------:R-:W-:-:S02]  /*c570*/  ULDC UR8, c[0x0][0x608] ;  /* 0x0001820000087ab9 */ /* 0x000fc40000000800 */
[--C-:B------:R-:W-:Y:S01]  /*c580*/  SHF.R.U64 R23, R21, UR8, R4.reuse ;  /* 0x0000000815177c19 */ /* 0x100fe20008001204 */
[----:B------:R1:W2:Y:S01]  /*c590*/  F2I.U32.TRUNC.NTZ R24, R6 ;  /* 0x0000000600187305 */ /* 0x0002a2000020f000 */
[----:B------:R-:W-:Y:S01]  /*c5a0*/  SHF.R.U32.HI R4, RZ, UR8, R4 ;  /* 0x00000008ff047c19 */ /* 0x000fe20008011604 */
[----:B------:R-:W-:-:S03]  /*c5b0*/  ULDC UR8, c[0x0][0x658] ;  /* 0x0001960000087ab9 */ /* 0x000fc60000000800 */
[--C-:B------:R-:W-:Y:S02]  /*c5c0*/  SHF.R.U32.HI R25, RZ, UR8, R4.reuse ;  /* 0x00000008ff197c19 */ /* 0x100fe40008011604 */
[----:B------:R-:W-:-:S03]  /*c5d0*/  SHF.R.U64 R22, R23, UR8, R4 ;  /* 0x0000000817167c19 */ /* 0x000fc60008001204 */
[----:B------:R-:W-:Y:S01]  /*c5e0*/  IMAD.MOV.U32 R5, RZ, RZ, R25 ;  /* 0x000000ffff057224 */ /* 0x000fe200078e0019 */
[----:B------:R-:W-:Y:S01]  /*c5f0*/  MOV R4, R22 ;  /* 0x0000001600047202 */ /* 0x000fe20000000f00 */
[----:B-1----:R-:W-:Y:S06]  /*c600*/  @!P0 BRA `(.L_x_302) ;  /* 0x0000000000288947 */ /* 0x002fec0003800000 */
        /* <DEDUP_REMOVED lines=10> */
.L_x_302:
[----:B------:R-:W-:Y:S01]  /*c6b0*/  ISETP.NE.AND P0, PT, R2, 0x1, PT ;  /* 0x000000010200780c */ /* 0x000fe20003f05270 */
[----:B------:R-:W-:Y:S01]  /*c6c0*/  ULDC UR8, c[0x0][0x648] ;  /* 0x0001920000087ab9 */ /* 0x000fe20000000800 */
[----:B------:R-:W-:Y:S01]  /*c6d0*/  LOP3.LUT R23, R23, UR6, RZ, 0xc0, !PT ;  /* 0x0000000617177c12 */ /* 0x000fe2000f8ec0ff */
[----:B--2---:R-:W-:Y:S01]  /*c6e0*/  IMAD.MOV R24, RZ, RZ, -R24 ;  /* 0x000000ffff187224 */ /* 0x004fe200078e0a18 */
[----:B------:R-:W-:Y:S01]  /*c6f0*/  SHF.R.U64 R4, R4, UR8, R5 ;  /* 0x0000000804047c19 */ /* 0x000fe20008001205 */
[----:B------:R-:W-:Y:S01]  /*c700*/  ULDC UR8, c[0x0][0x638] ;  /* 0x00018e0000087ab9 */ /* 0x000fe20000000800 */
[----:B------:R-:W-:Y:S01]  /*c710*/  LOP3.LUT R21, R21, UR4, RZ, 0xc0, !PT ;  /* 0x0000000415157c12 */ /* 0x000fe2000f8ec0ff */
[----:B------:R-:W-:Y:S01]  /*c720*/  ULDC UR9, c[0x0][0x610] ;  /* 0x0001840000097ab9 */ /* 0x000fe20000000800 */
[----:B------:R-:W-:Y:S01]  /*c730*/  MOV R6, R14 ;  /* 0x0000000e00067202 */ /* 0x000fe20000000f00 */
[----:B------:R-:W-:Y:S02]  /*c740*/  IMAD.MOV R5, RZ, RZ, -R4 ;  /* 0x000000ffff057224 */ /* 0x000fe400078e0a04 */
[----:B------:R-:W-:-:S02]  /*c750*/  IMAD R4, R4, UR5, R23 ;  /* 0x0000000504047c24 */ /* 0x000fc4000f8e0217 */
[----:B0-----:R-:W-:Y:S02]  /*c760*/  @P0 IMAD R15, R20, R24, R13 ;  /* 0x00000018140f0224 */ /* 0x001fe400078e020d */
[----:B------:R-:W-:Y:S01]  /*c770*/  IMAD R22, R5, UR8, R22 ;  /* 0x0000000805167c24 */ /* 0x000fe2000f8e0216 */
[----:B------:R-:W-:Y:S01]  /*c780*/  ULDC UR8, c[0x0][0x600] ;  /* 0x0001800000087ab9 */ /* 0x000fe20000000800 */
[----:B------:R-:W-:Y:S02]  /*c790*/  IMAD R15, R4, UR9, R15 ;  /* 0x00000009040f7c24 */ /* 0x000fe4000f8e020f */
[----:B------:R-:W-:Y:S02]  /*c7a0*/  IMAD R22, R22, UR8, R21 ;  /* 0x0000000816167c24 */ /* 0x000fe4000f8e0215 */
[----:B------:R-:W-:-:S03]  /*c7b0*/  IMAD.MOV.U32 R4, RZ, RZ, 0x1 ;  /* 0x00000001ff047424 */ /* 0x000fc600078e00ff */
[----:B------:R-:W-:Y:S02]  /*c7c0*/  SEL R7, R22, R15, !P0 ;  /* 0x0000000f16077207 */ /* 0x000fe40004000000 */
[----:B------:R-:W-:-:S07]  /*c7d0*/  SEL R13, R15, R22, !P0 ;  /* 0x000000160f0d7207 */ /* 0x000fce0004000000 */
.L_x_300:
[----:B------:R-:W-:Y:S05]  /*c7e0*/  BSYNC B1 ;  /* 0x0000000000017941 */ /* 0x000fea0003800000 */
.L_x_299:
[----:B------:R-:W-:-:S13]  /*c7f0*/  LOP3.LUT P0, RZ, R4, 0xff, RZ, 0xc0, !PT ;  /* 0x000000ff04ff7812 */ /* 0x000fda000780c0ff */
[----:B------:R-:W-:Y:S05]  /*c800*/  @P0 BRA `(.L_x_303) ;  /* 0xfffffff400040947 */ /* 0x000fea000383ffff */
[----:B------:R-:W-:Y:S05]  /*c810*/  BSYNC B0 ;  /* 0x0000000000007941 */ /* 0x000fea0003800000 */
.L_x_292:
[----:B------:R-:W-:-:S03]  /*c820*/  UMOV UR8, 0xffffffff ;  /* 0xffffffff00087882 */ /* 0x000fc60000000000 */
[----:B------:R-:W-:Y:S05]  /*c830*/  BRA.DIV UR8, `(.L_x_304) ;  /* 0x0000000208cc7947 */ /* 0x000fea000b800000 */
[----:B------:R-:W-:-:S13]  /*c840*/  ELECT P6, URZ, PT ;  /* 0x00000000003f782f */ /* 0x000fda00038c0000 */
.L_x_316:
[----:B------:R-:W-:Y:S04]  /*c850*/  BSSY B0, `(.L_x_305) ;  /* 0x0000019000007945 */ /* 0x000fe80003800000 */
[----:B------:R-:W-:Y:S05]  /*c860*/  @!P6 BRA `(.L_x_306) ;  /* 0x00000000005ce947 */ /* 0x000fea0003800000 */
[----:B------:R-:W-:-:S04]  /*c870*/  LOP3.LUT R19, R19, 0x2, RZ, 0xfc, !PT ;  /* 0x0000000213137812 */ /* 0x000fc800078efcff */
[----:B------:R-:W-:-:S13]  /*c880*/  ISETP.NE.AND P0, PT, R19, 0x3, PT ;  /* 0x000000031300780c */ /* 0x000fda0003f05270 */
[----:B------:R-:W-:Y:S05]  /*c890*/  @!P0 BRA `(.L_x_307) ;  /* 0x0000000000048947 */ /* 0x000fea0003800000 */
[----:B------:R-:W-:Y:S01]  /*c8a0*/  BPT.TRAP 0x1 ;  /* 0x000000040000795c */ /* 0x000fe20000300000 */
.L_x_307:
[----:B------:R-:W0:Y:S01]  /*c8b0*/  S2R R5, SR_CgaCtaId ;  /* 0x0000000000057919 */ /* 0x000e220000008800 */
[----:B------:R-:W-:Y:S02]  /*c8c0*/  MOV R2, 0x400 ;  /* 0x0000040000027802 */ /* 0x000fe40000000f00 */
[----:B------:R-:W-:Y:S02]  /*c8d0*/  SHF.L.U32 R4, R0, 0x1f, RZ ;  /* 0x0000001f00047819 */ /* 0x000fe400000006ff */
[----:B0-----:R-:W-:-:S05]  /*c8e0*/  LEA R2, R5, R2, 0x18 ;  /* 0x0000000205027211 */ /* 0x001fca00078ec0ff */
[----:B------:R-:W-:-:S04]  /*c8f0*/  VIADD R2, R2, 0x10 ;  /* 0x0000001002027836 */ /* 0x000fc80000000000 */
[C---:B------:R-:W-:Y:S02]  /*c900*/  IMAD R7, R3.reuse, 0x8, R2 ;  /* 0x0000000803077824 */ /* 0x040fe400078e0202 */
[----:B------:R-:W-:Y:S02]  /*c910*/  VIADD R3, R3, 0x1 ;  /* 0x0000000103037836 */ /* 0x000fe40000000000 */
[----:B------:R-:W0:Y:S03]  /*c920*/  SYNCS.PHASECHK.TRANS64.TRYWAIT P0, [R7+URZ], R4 ;  /* 0x00000004070075a7 */ /* 0x000e26000800017f */
[----:B------:R-:W-:-:S04]  /*c930*/  ISETP.NE.AND P1, PT, R3, 0x2, PT ;  /* 0x000000020300780c */ /* 0x000fc80003f25270 */
[----:B------:R-:W-:Y:S02]  /*c940*/  SEL R5, RZ, 0x1, P1 ;  /* 0x00000001ff057807 */ /* 0x000fe40000800000 */
[----:B------:R-:W-:Y:S02]  /*c950*/  SEL R3, R3, RZ, P1 ;  /* 0x000000ff03037207 */ /* 0x000fe40000800000 */
[----:B------:R-:W-:Y:S01]  /*c960*/  LOP3.LUT R0, R0, R5, RZ, 0x3c, !PT ;  /* 0x0000000500007212 */ /* 0x000fe200078e3cff */
[----:B0-----:R-:W-:Y:S06]  /*c970*/  @!P0 BRA `(.L_x_308) ;  /* 0x00000000009c8947 */ /* 0x001fec0003800000 */
.L_x_317:
[----:B------:R-:W-:Y:S01]  /*c980*/  IMAD R3, R3, 0x8, R2 ;  /* 0x0000000803037824 */ /* 0x000fe200078e0202 */
[----:B------:R-:W-:-:S07]  /*c990*/  SHF.L.U32 R0, R0, 0x1f, RZ ;  /* 0x0000001f00007819 */ /* 0x000fce00000006ff */
.L_x_309:
[----:B-1----:R1:W2:Y:S02]  /*c9a0*/  SYNCS.PHASECHK.TRANS64.TRYWAIT P0, [R3+URZ], R0 ;  /* 0x00000000030075a7 */ /* 0x0022a4000800017f */
[----:B--2---:R-:W-:Y:S05]  /*c9b0*/  @!P0 NANOSLEEP.SYNCS 0x989680 ;  /* 0x009896800000895d */ /* 0x004fea0003900000 */
[----:B------:R-:W2:Y:S02]  /*c9c0*/  @!P0 SYNCS.PHASECHK.TRANS64 P0, [R3+URZ], R0 ;  /* 0x00000000030085a7 */ /* 0x000ea4000800007f */
[----:B--2---:R-:W-:Y:S05]  /*c9d0*/  @!P0 BRA `(.L_x_309) ;  /* 0xfffffffc00f08947 */ /* 0x004fea000383ffff */
.L_x_306:
[----:B------:R-:W-:Y:S05]  /*c9e0*/  BSYNC B0 ;  /* 0x0000000000007941 */ /* 0x000fea0003800000 */
.L_x_305:
[----:B------:R-:W-:Y:S05]  /*c9f0*/  EXIT ;  /* 0x000000000000794d */ /* 0x000fea0003800000 */
.L_x_21:
[----:B---3--:R3:W4:Y:S02]  /*ca00*/  SYNCS.PHASECHK.TRANS64.TRYWAIT P1, [R3+URZ], R0 ;  /* 0x00000000030075a7 */ /* 0x008724000802017f */
[----:B----4-:R-:W-:Y:S05]  /*ca10*/  @!P1 NANOSLEEP.SYNCS 0x989680 ;  /* 0x009896800000995d */ /* 0x010fea0003900000 */
[----:B------:R-:W4:Y:S02]  /*ca20*/  @!P1 SYNCS.PHASECHK.TRANS64 P1, [R3+URZ], R0 ;  /* 0x00000000030095a7 */ /* 0x000f24000802007f */
[----:B----4-:R-:W-:Y:S05]  /*ca30*/  @!P1 BRA `(.L_x_21) ;  /* 0xfffffffc00f09947 */ /* 0x010fea000383ffff */
[----:B------:R-:W-:Y:S05]  /*ca40*/  BRA `(.L_x_20) ;  /* 0xffffff4800887947 */ /* 0x000fea000383ffff */
.L_x_26:
[----:B-1----:R1:W2:Y:S02]  /*ca50*/  SYNCS.PHASECHK.TRANS64.TRYWAIT P1, [R5+URZ], R4 ;  /* 0x00000004050075a7 */ /* 0x0022a4000802017f */
[----:B--2---:R-:W-:Y:S05]  /*ca60*/  @!P1 NANOSLEEP.SYNCS 0x989680 ;  /* 0x009896800000995d */ /* 0x004fea0003900000 */
[----:B------:R-:W2:Y:S02]  /*ca70*/  @!P1 SYNCS.PHASECHK.TRANS64 P1, [R5+URZ], R4 ;  /* 0x00000004050095a7 */ /* 0x000ea4000802007f */
[----:B--2---:R-:W-:Y:S05]  /*ca80*/  @!P1 BRA `(.L_x_26) ;  /* 0xfffffffc00f09947 */ /* 0x004fea000383ffff */
[----:B------:R-:W-:Y:S05]  /*ca90*/  BRA `(.L_x_25) ;  /* 0xffffff50008c7947 */ /* 0x000fea000383ffff */
.L_x_293:
[----:B------:R-:W-:Y:S01]  /*caa0*/  BSSY B1, `(.L_x_310) ;  /* 0x0000006000017945 */ /* 0x000fe20003800000 */
[----:B------:R-:W-:-:S07]  /*cab0*/  IMAD.MOV.U32 R15, RZ, RZ, -0x1 ;  /* 0xffffffffff0f7424 */ /* 0x000fce00078e00ff */
[----:B------:R-:W-:Y:S05]  /*cac0*/  WARPSYNC.COLLECTIVE R15, `(.L_x_311) ;  /* 0x000000000f0c7348 */ /* 0x000fea0003c00000 */
[----:B------:R-:W-:Y:S02]  /*cad0*/  ELECT P6, UR62, PT ;  /* 0x00000000003e782f */ /* 0x000fe400038c0000 */
[----:B------:R-:W-:Y:S01]  /*cae0*/  MOV R14, UR62 ;  /* 0x0000003e000e7c02 */ /* 0x000fe20008000f00 */
[----:B------:R-:W-:Y:S10]  /*caf0*/  ENDCOLLECTIVE ;  /* 0x000000000000791b */ /* 0x000ff40003800000 */
.L_x_311:
[----:B------:R-:W-:Y:S05]  /*cb00*/  BSYNC B1 ;  /* 0x0000000000017941 */ /* 0x000fea0003800000 */
.L_x_310:
[----:B------:R-:W-:Y:S05]  /*cb10*/  BRA `(.L_x_312) ;  /* 0xfffffff0004c7947 */ /* 0x000fea000383ffff */
.L_x_296:
[----:B0-----:R0:W1:Y:S02]  /*cb20*/  SYNCS.PHASECHK.TRANS64.TRYWAIT P0, [R22+URZ+0x10], R13 ;  /* 0x0000100d160075a7 */ /* 0x001064000800017f */
[----:B-1----:R-:W-:Y:S05]  /*cb30*/  @!P0 NANOSLEEP.SYNCS 0x989680 ;  /* 0x009896800000895d */ /* 0x002fea0003900000 */
[----:B------:R-:W1:Y:S02]  /*cb40*/  @!P0 SYNCS.PHASECHK.TRANS64 P0, [R22+URZ+0x10], R13 ;  /* 0x0000100d160085a7 */ /* 0x000e64000800007f */
[----:B-1----:R-:W-:Y:S05]  /*cb50*/  @!P0 BRA `(.L_x_296) ;  /* 0xfffffffc00f08947 */ /* 0x002fea000383ffff */
[----:B------:R-:W-:Y:S05]  /*cb60*/  BRA `(.L_x_313) ;  /* 0xfffffff0008c7947 */ /* 0x000fea000383ffff */
.L_x_304:
[----:B------:R-:W-:Y:S01]  /*cb70*/  BSSY B0, `(.L_x_314) ;  /* 0x0000006000007945 */ /* 0x000fe20003800000 */
[----:B------:R-:W-:-:S07]  /*cb80*/  IMAD.MOV.U32 R15, RZ, RZ, -0x1 ;  /* 0xffffffffff0f7424 */ /* 0x000fce00078e00ff */
[----:B------:R-:W-:Y:S05]  /*cb90*/  WARPSYNC.COLLECTIVE R15, `(.L_x_315) ;  /* 0x000000000f0c7348 */ /* 0x000fea0003c00000 */
[----:B------:R-:W-:Y:S02]  /*cba0*/  ELECT P6, UR62, PT ;  /* 0x00000000003e782f */ /* 0x000fe400038c0000 */
[----:B------:R-:W-:Y:S01]  /*cbb0*/  MOV R14, UR62 ;  /* 0x0000003e000e7c02 */ /* 0x000fe20008000f00 */
[----:B------:R-:W-:Y:S10]  /*cbc0*/  ENDCOLLECTIVE ;  /* 0x000000000000791b */ /* 0x000ff40003800000 */
.L_x_315:
[----:B------:R-:W-:Y:S05]  /*cbd0*/  BSYNC B0 ;  /* 0x0000000000007941 */ /* 0x000fea0003800000 */
.L_x_314:
[----:B------:R-:W-:Y:S05]  /*cbe0*/  BRA `(.L_x_316) ;  /* 0xfffffffc00187947 */ /* 0x000fea000383ffff */
.L_x_308:
[----:B0-----:R0:W1:Y:S02]  /*cbf0*/  SYNCS.PHASECHK.TRANS64.TRYWAIT P0, [R7+URZ], R4 ;  /* 0x00000004070075a7 */ /* 0x001064000800017f */
[----:B-1----:R-:W-:Y:S05]  /*cc00*/  @!P0 NANOSLEEP.SYNCS 0x989680 ;  /* 0x009896800000895d */ /* 0x002fea0003900000 */
[----:B------:R-:W1:Y:S02]  /*cc10*/  @!P0 SYNCS.PHASECHK.TRANS64 P0, [R7+URZ], R4 ;  /* 0x00000004070085a7 */ /* 0x000e64000800007f */
[----:B-1----:R-:W-:Y:S05]  /*cc20*/  @!P0 BRA `(.L_x_308) ;  /* 0xfffffffc00f08947 */ /* 0x002fea000383ffff */
[----:B------:R-:W-:Y:S05]  /*cc30*/  BRA `(.L_x_317) ;  /* 0xfffffffc00507947 */ /* 0x000fea000383ffff */
.L_x_318:
[----:B------:R-:W-:-:S00]  /*cc40*/  BRA `(.L_x_318) ;  /* 0xfffffffc00fc7947 */ /* 0x000fc0000383ffff */
[----:B------:R-:W-:-:S00]  /*cc50*/  NOP ;  /* 0x0000000000007918 */ /* 0x000fc00000000000 */
        /* <DEDUP_REMOVED lines=10> */
.L_x_319:


//--------------------- .nv.global.init           --------------------------
	.section	.nv.global.init,"aw",@progbits
.nv.global.init:
	.type		$str$22,@object
	.size		$str$22,($str$23 - $str$22)
$str$22:
        /*0000*/ 	.byte	0x6b, 0x5f, 0x74, 0x69, 0x6c, 0x65, 0x5f, 0x63, 0x6f, 0x75, 0x6e, 0x74, 0x20, 0x3e, 0x3d, 0x20
        /*0010*/ 	.byte	0x31, 0x00
	.type		$str$23,@object
	.size		$str$23,(__unnamed_1 - $str$23)
$str$23:
        /*0012*/ 	.byte	0x2f, 0x74, 0x6d, 0x70, 0x2f, 0x63, 0x75, 0x74, 0x6c, 0x61, 0x73, 0x73, 0x5f, 0x73, 0x77, 0x65
        /*0022*/ 	.byte	0x65, 0x70, 0x5f, 0x73, 0x72, 0x63, 0x2f, 0x69, 0x6e, 0x63, 0x6c, 0x75, 0x64, 0x65, 0x2f, 0x63
        /*0032*/ 	.byte	0x75, 0x74, 0x6c, 0x61, 0x73, 0x73, 0x2f, 0x67, 0x65, 0x6d, 0x6d, 0x2f, 0x63, 0x6f, 0x6c, 0x6c
        /*0042*/ 	.byte	0x65, 0x63, 0x74, 0x69, 0x76, 0x65, 0x2f, 0x73, 0x6d, 0x39, 0x30, 0x5f, 0x6d, 0x6d, 0x61, 0x5f
        /*0052*/ 	.byte	0x74, 0x6d, 0x61, 0x5f, 0x67, 0x6d, 0x6d, 0x61, 0x5f, 0x73, 0x73, 0x5f, 0x77, 0x61, 0x72, 0x70
        /*0062*/ 	.byte	0x73, 0x70, 0x65, 0x63, 0x69, 0x61, 0x6c, 0x69, 0x7a, 0x65, 0x64, 0x2e, 0x68, 0x70, 0x70, 0x00
	.type		__unnamed_1,@object
	.size		__unnamed_1,(.L_0 - __unnamed_1)
__unnamed_1:
        /*0072*/ 	.byte	0x76, 0x6f, 0x69, 0x64, 0x20, 0x63, 0x75, 0x74, 0x6c, 0x61, 0x73, 0x73, 0x3a, 0x3a, 0x67, 0x65
        /* <DEDUP_REMOVED lines=180> */
        /*0bc2*/ 	.byte	0x65, 0x6e, 0x74, 0x69, 0x74, 0x79, 0x5d, 0x00
.L_0:


//--------------------- .nv.shared._ZN7cutlass13device_kernelINS_4gemm6kernel13GemmUniversalIN4cute5tupleIJiiiiEEENS1_10collective13CollectiveMmaINS1_34MainloopSm90TmaGmmaWarpSpecializedILi2ENS5_IJNS4_1CILi1EEENSA_ILi8EEESB_EEENS1_35KernelTmaWarpSpecializedCooperativeEEENS5_IJNSA_ILi256EEENSA_ILi128EEESH_EEENS_6half_tENS5_IJlSB_lEEESJ_SK_NS4_8TiledMMAINS4_8MMA_AtomIJNS4_4SM904GMMA26MMA_64x128x16_F32F16F16_SSILNSO_5MajorE0ELSQ_0ELNSO_7ScaleInE1ELSR_1EEEEEENS4_6LayoutINS5_IJNSA_ILi2EEESB_SB_EEENS5_IJSB_NSA_ILi0EEESX_EEEEENS5_IJNS4_10UnderscoreES10_S10_EEEEENS4_23SM90_TMA_LOAD_MULTICASTENS4_14ComposedLayoutINS4_7SwizzleILi3ELi4ELi3EEENS4_18smem_ptr_flag_bitsILi16EEENSU_INS5_IJSC_NSA_ILi64EEEEEENS5_IJS19_SB_EEEEEEEvNS4_8identityENS4_13SM90_TMA_LOADES1D_vS1E_EENS_8epilogue10collective6detail29Sm90TmaWarpSpecializedAdapterINS1I_15DefaultEpilogueISJ_SK_SK_NS1H_6thread17LinearCombinationISJ_Li1EffLNS1M_9ScaleType4KindE0ELNS_15FloatRoundStyleE2ESJ_EENS1_15EpilogueDefaultEEEEEvvEEEEvNT_6ParamsE --------------------------
	.section	.nv.shared._ZN7cutlass13device_kernelINS_4gemm6kernel13GemmUniversalIN4cute5tupleIJiiiiEEENS1_10collective13CollectiveMmaINS1_34MainloopSm90TmaGmmaWarpSpecializedILi2ENS5_IJNS4_1CILi1EEENSA_ILi8EEESB_EEENS1_35KernelTmaWarpSpecializedCooperativeEEENS5_IJNSA_ILi256EEENSA_ILi128EEESH_EEENS_6half_tENS5_IJlSB_lEEESJ_SK_NS4_8TiledMMAINS4_8MMA_AtomIJNS4_4SM904GMMA26MMA_64x128x16_F32F16F16_SSILNSO_5MajorE0ELSQ_0ELNSO_7ScaleInE1ELSR_1EEEEEENS4_6LayoutINS5_IJNSA_ILi2EEESB_SB_EEENS5_IJSB_NSA_ILi0EEESX_EEEEENS5_IJNS4_10UnderscoreES10_S10_EEEEENS4_23SM90_TMA_LOAD_MULTICASTENS4_14ComposedLayoutINS4_7SwizzleILi3ELi4ELi3EEENS4_18smem_ptr_flag_bitsILi16EEENSU_INS5_IJSC_NSA_ILi64EEEEEENS5_IJS19_SB_EEEEEEEvNS4_8identityENS4_13SM90_TMA_LOADES1D_vS1E_EENS_8epilogue10collective6detail29Sm90TmaWarpSpecializedAdapterINS1I_15DefaultEpilogueISJ_SK_SK_NS1H_6thread17LinearCombinationISJ_Li1EffLNS1M_9ScaleType4KindE0ELNS_15FloatRoundStyleE2ESJ_EENS1_15EpilogueDefaultEEEEEvvEEEEvNT_6ParamsE,"aw",@nobits
	.sectionflags	@""
	.align	16
	.zero		1024


//--------------------- .nv.shared.reserved.0     --------------------------
	.section	.nv.shared.reserved.0,"aw",@nobits
	.weak		__nv_reservedSMEM_offset_0_alias
	.size		__nv_reservedSMEM_offset_0_alias, 0, 0
	.other		__nv_reservedSMEM_offset_0_alias,@"STO_CUDA_RESERVED_SHARED STV_DEFAULT"
__nv_reservedSMEM_offset_0_alias:
	.zero		0


//--------------------- .nv.global                --------------------------
	.section	.nv.global,"aw",@nobits
.nv.global:
	.type		_ZN40_INTERNAL_de5728e6_4_k_cu_f88a1a4a_227444cute1_E,@object
	.size		_ZN40_INTERNAL_de5728e6_4_k_cu_f88a1a4a_227444cute1_E,(_ZN40_INTERNAL_de5728e6_4_k_cu_f88a1a4a_227444cuda3std3__45__cpo6cbeginE - _ZN40_INTERNAL_de5728e6_4_k_cu_f88a1a4a_227444cute1_E)
_ZN40_INTERNAL_de5728e6_4_k_cu_f88a1a4a_227444cute1_E:
	.zero		1
	.type		_ZN40_INTERNAL_de5728e6_4_k_cu_f88a1a4a_227444cuda3std3__45__cpo6cbeginE,@object
	.size		_ZN40_INTERNAL_de5728e6_4_k_cu_f88a1a4a_227444cuda3std3__45__cpo6cbeginE,(_ZN40_INTERNAL_de5728e6_4_k_cu_f88a1a4a_227444cuda3std3__48in_placeE - _ZN40_INTERNAL_de5728e6_4_k_cu_f88a1a4a_227444cuda3std3__45__cpo6cbeginE)
_ZN40_INTERNAL_de5728e6_4_k_cu_f88a1a4a_227444cuda3std3__45__cpo6cbeginE:
	.zero		1
	.type		_ZN40_INTERNAL_de5728e6_4_k_cu_f88a1a4a_227444cuda3std3__48in_placeE,@object
	.size		_ZN40_INTERNAL_de5728e6_4_k_cu_f88a1a4a_227444cuda3std3__48in_placeE,(_ZN40_INTERNAL_de5728e6_4_k_cu_f88a1a4a_227444cuda3std6ranges3__45__cpo9iter_moveE - _ZN40_INTERNAL_de5728e6_4_k_cu_f88a1a4a_227444cuda3std3__48in_placeE)
_ZN40_INTERNAL_de5728e6_4_k_cu_f88a1a4a_227444cuda3std3__48in_placeE:
	.zero		1
	.type		_ZN40_INTERNAL_de5728e6_4_k_cu_f88a1a4a_227444cuda3std6ranges3__45__cpo9iter_moveE,@object
	.size		_ZN40_INTERNAL_de5728e6_4_k_cu_f88a1a4a_227444cuda3std6ranges3__45__cpo9iter_moveE,(_ZN40_INTERNAL_de5728e6_4_k_cu_f88a1a4a_227444cuda3std3__45__cpo5beginE - _ZN40_INTERNAL_de5728e6_4_k_cu_f88a1a4a_227444cuda3std6ranges3__45__cpo9iter_moveE)
_ZN40_INTERNAL_de5728e6_4_k_cu_f88a1a4a_227444cuda3std6ranges3__45__cpo9iter_moveE:
	.zero		1
	.type		_ZN40_INTERNAL_de5728e6_4_k_cu_f88a1a4a_227444cuda3std3__45__cpo5beginE,@object
	.size		_ZN40_INTERNAL_de5728e6_4_k_cu_f88a1a4a_227444cuda3std3__45__cpo5beginE,(_ZN40_INTERNAL_de5728e6_4_k_cu_f88a1a4a_227444cuda3std3__442_GLOBAL__N__de5728e6_4_k_cu_f88a1a4a_227446ignoreE - _ZN40_INTERNAL_de5728e6_4_k_cu_f88a1a4a_227444cuda3std3__45__cpo5beginE)
_ZN40_INTERNAL_de5728e6_4_k_cu_f88a1a4a_227444cuda3std3__45__cpo5beginE:
	.zero		1
	.type		_ZN40_INTERNAL_de5728e6_4_k_cu_f88a1a4a_227444cuda3std3__442_GLOBAL__N__de5728e6_4_k_cu_f88a1a4a_227446ignoreE,@object
	.size		_ZN40_INTERNAL_de5728e6_4_k_cu_f88a1a4a_227444cuda3std3__442_GLOBAL__N__de5728e6_4_k_cu_f88a1a4a_227446ignoreE,(_ZN40_INTERNAL_de5728e6_4_k_cu_f88a1a4a_227444cute7productE - _ZN40_INTERNAL_de5728e6_4_k_cu_f88a1a4a_227444cuda3std3__442_GLOBAL__N__de5728e6_4_k_cu_f88a1a4a_227446ignoreE)
_ZN40_INTERNAL_de5728e6_4_k_cu_f88a1a4a_227444cuda3std3__442_GLOBAL__N__de5728e6_4_k_cu_f88a1a4a_227446ignoreE:
	.zero		1
	.type		_ZN40_INTERNAL_de5728e6_4_k_cu_f88a1a4a_227444cute7productE,@object
	.size		_ZN40_INTERNAL_de5728e6_4_k_cu_f88a1a4a_227444cute7productE,(_ZN40_INTERNAL_de5728e6_4_k_cu_f88a1a4a_227444cuda3std3__45__cpo3endE - _ZN40_INTERNAL_de5728e6_4_k_cu_f88a1a4a_227444cute7productE)
_ZN40_INTERNAL_de5728e6_4_k_cu_f88a1a4a_227444cute7productE:
	.zero		1
	.type		_ZN40_INTERNAL_de5728e6_4_k_cu_f88a1a4a_227444cuda3std3__45__cpo3endE,@object
	.size		_ZN40_INTERNAL_de5728e6_4_k_cu_f88a1a4a_227444cuda3std3__45__cpo3endE,(_ZN40_INTERNAL_de5728e6_4_k_cu_f88a1a4a_227444cuda3std3__419piecewise_constructE - _ZN40_INTERNAL_de5728e6_4_k_cu_f88a1a4a_227444cuda3std3__45__cpo3endE)
_ZN40_INTERNAL_de5728e6_4_k_cu_f88a1a4a_227444cuda3std3__45__cpo3endE:
	.zero		1
	.type		_ZN40_INTERNAL_de5728e6_4_k_cu_f88a1a4a_227444cuda3std3__419piecewise_constructE,@object
	.size		_ZN40_INTERNAL_de5728e6_4_k_cu_f88a1a4a_227444cuda3std3__419piecewise_constructE,(_ZN40_INTERNAL_de5728e6_4_k_cu_f88a1a4a_227444cuda3std3__45__cpo4cendE - _ZN40_INTERNAL_de5728e6_4_k_cu_f88a1a4a_227444cuda3std3__419piecewise_constructE)
_ZN40_INTERNAL_de5728e6_4_k_cu_f88a1a4a_227444cuda3std3__419piecewise_constructE:
	.zero		1
	.type		_ZN40_INTERNAL_de5728e6_4_k_cu_f88a1a4a_227444cuda3std3__45__cpo4cendE,@object
	.size		_ZN40_INTERNAL_de5728e6_4_k_cu_f88a1a4a_227444cuda3std3__45__cpo4cendE,(_ZN40_INTERNAL_de5728e6_4_k_cu_f88a1a4a_227444cuda3std6ranges3__45__cpo4swapE - _ZN40_INTERNAL_de5728e6_4_k_cu_f88a1a4a_227444cuda3std3__45__cpo4cendE)
_ZN40_INTERNAL_de5728e6_4_k_cu_f88a1a4a_227444cuda3std3__45__cpo4cendE:
	.zero		1
	.type		_ZN40_INTERNAL_de5728e6_4_k_cu_f88a1a4a_227444cuda3std6ranges3__45__cpo4swapE,@object
	.size		_ZN40_INTERNAL_de5728e6_4_k_cu_f88a1a4a_227444cuda3std6ranges3__45__cpo4swapE,(.L_8 - _ZN40_INTERNAL_de5728e6_4_k_cu_f88a1a4a_227444cuda3std6ranges3__45__cpo4swapE)
_ZN40_INTERNAL_de5728e6_4_k_cu_f88a1a4a_227444cuda3std6ranges3__45__cpo4swapE:
	.zero		1
.L_8:


//--------------------- .nv.constant0._ZN7cutlass13device_kernelINS_4gemm6kernel13GemmUniversalIN4cute5tupleIJiiiiEEENS1_10collective13CollectiveMmaINS1_34MainloopSm90TmaGmmaWarpSpecializedILi2ENS5_IJNS4_1CILi1EEENSA_ILi8EEESB_EEENS1_35KernelTmaWarpSpecializedCooperativeEEENS5_IJNSA_ILi256EEENSA_ILi128EEESH_EEENS_6half_tENS5_IJlSB_lEEESJ_SK_NS4_8TiledMMAINS4_8MMA_AtomIJNS4_4SM904GMMA26MMA_64x128x16_F32F16F16_SSILNSO_5MajorE0ELSQ_0ELNSO_7ScaleInE1ELSR_1EEEEEENS4_6LayoutINS5_IJNSA_ILi2EEESB_SB_EEENS5_IJSB_NSA_ILi0EEESX_EEEEENS5_IJNS4_10UnderscoreES10_S10_EEEEENS4_23SM90_TMA_LOAD_MULTICASTENS4_14ComposedLayoutINS4_7SwizzleILi3ELi4ELi3EEENS4_18smem_ptr_flag_bitsILi16EEENSU_INS5_IJSC_NSA_ILi64EEEEEENS5_IJS19_SB_EEEEEEEvNS4_8identityENS4_13SM90_TMA_LOADES1D_vS1E_EENS_8epilogue10collective6detail29Sm90TmaWarpSpecializedAdapterINS1I_15DefaultEpilogueISJ_SK_SK_NS1H_6thread17LinearCombinationISJ_Li1EffLNS1M_9ScaleType4KindE0ELNS_15FloatRoundStyleE2ESJ_EENS1_15EpilogueDefaultEEEEEvvEEEEvNT_6ParamsE --------------------------
	.section	.nv.constant0._ZN7cutlass13device_kernelINS_4gemm6kernel13GemmUniversalIN4cute5tupleIJiiiiEEENS1_10collective13CollectiveMmaINS1_34MainloopSm90TmaGmmaWarpSpecializedILi2ENS5_IJNS4_1CILi1EEENSA_ILi8EEESB_EEENS1_35KernelTmaWarpSpecializedCooperativeEEENS5_IJNSA_ILi256EEENSA_ILi128EEESH_EEENS_6half_tENS5_IJlSB_lEEESJ_SK_NS4_8TiledMMAINS4_8MMA_AtomIJNS4_4SM904GMMA26MMA_64x128x16_F32F16F16_SSILNSO_5MajorE0ELSQ_0ELNSO_7ScaleInE1ELSR_1EEEEEENS4_6LayoutINS5_IJNSA_ILi2EEESB_SB_EEENS5_IJSB_NSA_ILi0EEESX_EEEEENS5_IJNS4_10UnderscoreES10_S10_EEEEENS4_23SM90_TMA_LOAD_MULTICASTENS4_14ComposedLayoutINS4_7SwizzleILi3ELi4ELi3EEENS4_18smem_ptr_flag_bitsILi16EEENSU_INS5_IJSC_NSA_ILi64EEEEEENS5_IJS19_SB_EEEEEEEvNS4_8identityENS4_13SM90_TMA_LOADES1D_vS1E_EENS_8epilogue10collective6detail29Sm90TmaWarpSpecializedAdapterINS1I_15DefaultEpilogueISJ_SK_SK_NS1H_6thread17LinearCombinationISJ_Li1EffLNS1M_9ScaleType4KindE0ELNS_15FloatRoundStyleE2ESJ_EENS1_15EpilogueDefaultEEEEEvvEEEEvNT_6ParamsE,"a",@progbits
	.sectionflags	@""
	.align	4
.nv.constant0._ZN7cutlass13device_kernelINS_4gemm6kernel13GemmUniversalIN4cute5tupleIJiiiiEEENS1_10collective13CollectiveMmaINS1_34MainloopSm90TmaGmmaWarpSpecializedILi2ENS5_IJNS4_1CILi1EEENSA_ILi8EEESB_EEENS1_35KernelTmaWarpSpecializedCooperativeEEENS5_IJNSA_ILi256EEENSA_ILi128EEESH_EEENS_6half_tENS5_IJlSB_lEEESJ_SK_NS4_8TiledMMAINS4_8MMA_AtomIJNS4_4SM904GMMA26MMA_64x128x16_F32F16F16_SSILNSO_5MajorE0ELSQ_0ELNSO_7ScaleInE1ELSR_1EEEEEENS4_6LayoutINS5_IJNSA_ILi2EEESB_SB_EEENS5_IJSB_NSA_ILi0EEESX_EEEEENS5_IJNS4_10UnderscoreES10_S10_EEEEENS4_23SM90_TMA_LOAD_MULTICASTENS4_14ComposedLayoutINS4_7SwizzleILi3ELi4ELi3EEENS4_18smem_ptr_flag_bitsILi16EEENSU_INS5_IJSC_NSA_ILi64EEEEEENS5_IJS19_SB_EEEEEEEvNS4_8identityENS4_13SM90_TMA_LOADES1D_vS1E_EENS_8epilogue10collective6detail29Sm90TmaWarpSpecializedAdapterINS1I_15DefaultEpilogueISJ_SK_SK_NS1H_6thread17LinearCombinationISJ_Li1EffLNS1M_9ScaleType4KindE0ELNS_15FloatRoundStyleE2ESJ_EENS1_15EpilogueDefaultEEEEEvvEEEEvNT_6ParamsE:
	.zero		1664


//--------------------- SYMBOLS --------------------------

	.type		.nv.reservedSmem.offset0,@object
	.size		.nv.reservedSmem.offset0,0x4
	.type		__assertfail,@function
